	.target	sm_90a

	.elftype	@"ET_EXEC"


//--------------------- .note.nv.tkinfo           --------------------------
	.section	.note.nv.tkinfo,"",@"SHT_NOTE"
	.sectionflags	@"SHF_NOTE_NV_TKINFO"
	.tkinfo
        /*0018*/ 	.word	0x00000002
        /*0030*/ 	.string	""
        /*0030*/ 	.string	"ptxas"
        /*0030*/ 	.string	"Cuda compilation tools, release 13.0, V13.0.88"
        /*0030*/ 	.string	"Build cuda_13.0.r13.0/compiler.36424714_0"
        /*0030*/ 	.string	"-arch sm_90a -m 64 "



//--------------------- .note.nv.cuinfo           --------------------------
	.section	.note.nv.cuinfo,"",@"SHT_NOTE"
	.sectionflags	@"SHF_NOTE_NV_CUINFO"
        /*0018*/ 	.short	0x0002
        /*001a*/ 	.short	0x005a
        /*001c*/ 	.short	0x0082
	.zero		2


//--------------------- .nv.info                  --------------------------
	.section	.nv.info,"",@"SHT_CUDA_INFO"
	.align	4


	//----- nvinfo : EIATTR_REGCOUNT
	.align		4
        /*0000*/ 	.byte	0x04, 0x2f
        /*0002*/ 	.short	(.L_15 - .L_14)
	.align		4
.L_14:
        /*0004*/ 	.word	index@(_ZN7cutlass13device_kernelINS_4gemm6kernel13GemmUniversalIN4cute5tupleIJiiiiEEENS1_10collective13CollectiveMmaINS1_34MainloopSm90TmaGmmaWarpSpecializedILi14ENS5_IJNS4_1CILi2EEENSA_ILi1EEESC_EEENS1_35KernelTmaWarpSpecializedCooperativeEEENS5_IJNSA_ILi128EEENSA_ILi384EEENSA_ILi16EEEEEENS_6half_tENS5_IJlSC_lEEESK_SL_NS4_8TiledMMAINS4_8MMA_AtomIJNS4_4SM904GMMA26MMA_64x192x16_F32F16F16_SSILNSP_5MajorE0ELSR_0ELNSP_7ScaleInE1ELSS_1EEEEEENS4_6LayoutISD_NS5_IJSC_NSA_ILi0EEESW_EEEEENS5_IJNS4_10UnderscoreESZ_SZ_EEEEENS4_13SM90_TMA_LOADENS4_14ComposedLayoutINS4_7SwizzleILi1ELi4ELi3EEENS4_18smem_ptr_flag_bitsILi16EEENSV_INS5_IJNSA_ILi8EEESI_EEENS5_IJSI_SC_EEEEEEEvNS4_8identityENS4_23SM90_TMA_LOAD_MULTICASTES1C_vS1D_EENS_8epilogue10collective6detail29Sm90TmaWarpSpecializedAdapterINS1H_15DefaultEpilogueISK_SL_SL_NS1G_6thread17LinearCombinationISK_Li1EffLNS1L_9ScaleType4KindE0ELNS_15FloatRoundStyleE2ESK_EENS1_15EpilogueDefaultEEEEEvvEEEEvNT_6ParamsE)
        /*0008*/ 	.word	0x000000a8


	//----- nvinfo : EIATTR_FRAME_SIZE
	.align		4
.L_15:
        /*000c*/ 	.byte	0x04, 0x11
        /*000e*/ 	.short	(.L_17 - .L_16)
	.align		4
.L_16:
        /*0010*/ 	.word	index@(_ZN7cutlass13device_kernelINS_4gemm6kernel13GemmUniversalIN4cute5tupleIJiiiiEEENS1_10collective13CollectiveMmaINS1_34MainloopSm90TmaGmmaWarpSpecializedILi14ENS5_IJNS4_1CILi2EEENSA_ILi1EEESC_EEENS1_35KernelTmaWarpSpecializedCooperativeEEENS5_IJNSA_ILi128EEENSA_ILi384EEENSA_ILi16EEEEEENS_6half_tENS5_IJlSC_lEEESK_SL_NS4_8TiledMMAINS4_8MMA_AtomIJNS4_4SM904GMMA26MMA_64x192x16_F32F16F16_SSILNSP_5MajorE0ELSR_0ELNSP_7ScaleInE1ELSS_1EEEEEENS4_6LayoutISD_NS5_IJSC_NSA_ILi0EEESW_EEEEENS5_IJNS4_10UnderscoreESZ_SZ_EEEEENS4_13SM90_TMA_LOADENS4_14ComposedLayoutINS4_7SwizzleILi1ELi4ELi3EEENS4_18smem_ptr_flag_bitsILi16EEENSV_INS5_IJNSA_ILi8EEESI_EEENS5_IJSI_SC_EEEEEEEvNS4_8identityENS4_23SM90_TMA_LOAD_MULTICASTES1C_vS1D_EENS_8epilogue10collective6detail29Sm90TmaWarpSpecializedAdapterINS1H_15DefaultEpilogueISK_SL_SL_NS1G_6thread17LinearCombinationISK_Li1EffLNS1L_9ScaleType4KindE0ELNS_15FloatRoundStyleE2ESK_EENS1_15EpilogueDefaultEEEEEvvEEEEvNT_6ParamsE)
        /*0014*/ 	.word	0x00000008


	//----- nvinfo : EIATTR_MIN_STACK_SIZE
	.align		4
.L_17:
        /*0018*/ 	.byte	0x04, 0x12
        /*001a*/ 	.short	(.L_19 - .L_18)
	.align		4
.L_18:
        /*001c*/ 	.word	index@(_ZN7cutlass13device_kernelINS_4gemm6kernel13GemmUniversalIN4cute5tupleIJiiiiEEENS1_10collective13CollectiveMmaINS1_34MainloopSm90TmaGmmaWarpSpecializedILi14ENS5_IJNS4_1CILi2EEENSA_ILi1EEESC_EEENS1_35KernelTmaWarpSpecializedCooperativeEEENS5_IJNSA_ILi128EEENSA_ILi384EEENSA_ILi16EEEEEENS_6half_tENS5_IJlSC_lEEESK_SL_NS4_8TiledMMAINS4_8MMA_AtomIJNS4_4SM904GMMA26MMA_64x192x16_F32F16F16_SSILNSP_5MajorE0ELSR_0ELNSP_7ScaleInE1ELSS_1EEEEEENS4_6LayoutISD_NS5_IJSC_NSA_ILi0EEESW_EEEEENS5_IJNS4_10UnderscoreESZ_SZ_EEEEENS4_13SM90_TMA_LOADENS4_14ComposedLayoutINS4_7SwizzleILi1ELi4ELi3EEENS4_18smem_ptr_flag_bitsILi16EEENSV_INS5_IJNSA_ILi8EEESI_EEENS5_IJSI_SC_EEEEEEEvNS4_8identityENS4_23SM90_TMA_LOAD_MULTICASTES1C_vS1D_EENS_8epilogue10collective6detail29Sm90TmaWarpSpecializedAdapterINS1H_15DefaultEpilogueISK_SL_SL_NS1G_6thread17LinearCombinationISK_Li1EffLNS1L_9ScaleType4KindE0ELNS_15FloatRoundStyleE2ESK_EENS1_15EpilogueDefaultEEEEEvvEEEEvNT_6ParamsE)
        /*0020*/ 	.word	0x00000008
.L_19:


//--------------------- .nv.compat                --------------------------
	.section	.nv.compat,"",@"SHT_CUDA_COMPAT_INFO"
	.align	4
        /*0000*/ 	.byte	0x02, 0x09, 0x01, 0x00, 0x02, 0x02, 0x04, 0x00, 0x02, 0x05, 0x05, 0x00, 0x03, 0x07, 0x01, 0x01
        /*0010*/ 	.byte	0x02, 0x03, 0x01, 0x00, 0x02, 0x06, 0x01, 0x00, 0x04, 0x0b, 0x08, 0x00, 0x00, 0x00, 0x00, 0x00
        /*0020*/ 	.byte	0x00, 0x00, 0x00, 0x00


//--------------------- .nv.info._ZN7cutlass13device_kernelINS_4gemm6kernel13GemmUniversalIN4cute5tupleIJiiiiEEENS1_10collective13CollectiveMmaINS1_34MainloopSm90TmaGmmaWarpSpecializedILi14ENS5_IJNS4_1CILi2EEENSA_ILi1EEESC_EEENS1_35KernelTmaWarpSpecializedCooperativeEEENS5_IJNSA_ILi128EEENSA_ILi384EEENSA_ILi16EEEEEENS_6half_tENS5_IJlSC_lEEESK_SL_NS4_8TiledMMAINS4_8MMA_AtomIJNS4_4SM904GMMA26MMA_64x192x16_F32F16F16_SSILNSP_5MajorE0ELSR_0ELNSP_7ScaleInE1ELSS_1EEEEEENS4_6LayoutISD_NS5_IJSC_NSA_ILi0EEESW_EEEEENS5_IJNS4_10UnderscoreESZ_SZ_EEEEENS4_13SM90_TMA_LOADENS4_14ComposedLayoutINS4_7SwizzleILi1ELi4ELi3EEENS4_18smem_ptr_flag_bitsILi16EEENSV_INS5_IJNSA_ILi8EEESI_EEENS5_IJSI_SC_EEEEEEEvNS4_8identityENS4_23SM90_TMA_LOAD_MULTICASTES1C_vS1D_EENS_8epilogue10collective6detail29Sm90TmaWarpSpecializedAdapterINS1H_15DefaultEpilogueISK_SL_SL_NS1G_6thread17LinearCombinationISK_Li1EffLNS1L_9ScaleType4KindE0ELNS_15FloatRoundStyleE2ESK_EENS1_15EpilogueDefaultEEEEEvvEEEEvNT_6ParamsE --------------------------
	.section	.nv.info._ZN7cutlass13device_kernelINS_4gemm6kernel13GemmUniversalIN4cute5tupleIJiiiiEEENS1_10collective13CollectiveMmaINS1_34MainloopSm90TmaGmmaWarpSpecializedILi14ENS5_IJNS4_1CILi2EEENSA_ILi1EEESC_EEENS1_35KernelTmaWarpSpecializedCooperativeEEENS5_IJNSA_ILi128EEENSA_ILi384EEENSA_ILi16EEEEEENS_6half_tENS5_IJlSC_lEEESK_SL_NS4_8TiledMMAINS4_8MMA_AtomIJNS4_4SM904GMMA26MMA_64x192x16_F32F16F16_SSILNSP_5MajorE0ELSR_0ELNSP_7ScaleInE1ELSS_1EEEEEENS4_6LayoutISD_NS5_IJSC_NSA_ILi0EEESW_EEEEENS5_IJNS4_10UnderscoreESZ_SZ_EEEEENS4_13SM90_TMA_LOADENS4_14ComposedLayoutINS4_7SwizzleILi1ELi4ELi3EEENS4_18smem_ptr_flag_bitsILi16EEENSV_INS5_IJNSA_ILi8EEESI_EEENS5_IJSI_SC_EEEEEEEvNS4_8identityENS4_23SM90_TMA_LOAD_MULTICASTES1C_vS1D_EENS_8epilogue10collective6detail29Sm90TmaWarpSpecializedAdapterINS1H_15DefaultEpilogueISK_SL_SL_NS1G_6thread17LinearCombinationISK_Li1EffLNS1L_9ScaleType4KindE0ELNS_15FloatRoundStyleE2ESK_EENS1_15EpilogueDefaultEEEEEvvEEEEvNT_6ParamsE,"",@"SHT_CUDA_INFO"
	.sectionflags	@""
	.align	4


	//----- nvinfo : EIATTR_CUDA_API_VERSION
	.align		4
        /*0000*/ 	.byte	0x04, 0x37
        /*0002*/ 	.short	(.L_21 - .L_20)
.L_20:
        /*0004*/ 	.word	0x00000082


	//----- nvinfo : EIATTR_KPARAM_INFO
	.align		4
.L_21:
        /*0008*/ 	.byte	0x04, 0x17
        /*000a*/ 	.short	(.L_23 - .L_22)
.L_22:
        /*000c*/ 	.word	0x00000000
        /*0010*/ 	.short	0x0000
        /*0012*/ 	.short	0x0070
        /*0014*/ 	.byte	0x00, 0xf0, 0x01, 0x10


	//----- nvinfo : EIATTR_SPARSE_MMA_MASK
	.align		4
.L_23:
        /*0018*/ 	.byte	0x03, 0x50
        /*001a*/ 	.short	0x0000


	//----- nvinfo : EIATTR_MAXREG_COUNT
	.align		4
        /*001c*/ 	.byte	0x03, 0x1b
        /*001e*/ 	.short	0x00a8


	//----- nvinfo : EIATTR_NUM_BARRIERS
	.align		4
        /*0020*/ 	.byte	0x02, 0x4c
        /*0022*/ 	.byte	0x01
	.zero		1


	//----- nvinfo : EIATTR_EXTERNS
	.align		4
        /*0024*/ 	.byte	0x04, 0x0f
        /*0026*/ 	.short	(.L_25 - .L_24)


	//   ....[0]....
	.align		4
.L_24:
        /*0028*/ 	.word	index@(__assertfail)


	//----- nvinfo : EIATTR_ANNOTATIONS
	.align		4
.L_25:
        /*002c*/ 	.byte	0x04, 0x55
        /*002e*/ 	.short	(.L_27 - .L_26)


	//   ....[0]....
.L_26:
        /*0030*/ 	.word	0x00000001
        /*0034*/ 	.byte	0x20, 0x0b, 0x00, 0x00, 0x01, 0x00, 0x00, 0x00, 0x50, 0x0b, 0x00, 0x00, 0x01, 0x00, 0x00, 0x00
        /*0044*/ 	.byte	0x30, 0x10, 0x00, 0x00, 0x01, 0x00, 0x00, 0x00, 0x40, 0x10, 0x00, 0x00, 0x01, 0x00, 0x00, 0x00
        /*0054*/ 	.byte	0xb0, 0x1c, 0x00, 0x00, 0x01, 0x00, 0x00, 0x00, 0x00, 0x1d, 0x00, 0x00, 0x01, 0x00, 0x00, 0x00
        /*0064*/ 	.byte	0x70, 0x12, 0x01, 0x00, 0x01, 0x00, 0x00, 0x00, 0x50, 0x18, 0x01, 0x00, 0x01, 0x00, 0x00, 0x00
        /*0074*/ 	.byte	0x60, 0x18, 0x01, 0x00


	//----- nvinfo : EIATTR_MERCURY_ISA_VERSION
	.align		4
.L_27:
        /*0078*/ 	.byte	0x03, 0x5f
        /*007a*/ 	.short	0x0101


	//----- nvinfo : EIATTR_INT_WARP_WIDE_INSTR_OFFSETS
	.align		4
        /*007c*/ 	.byte	0x04, 0x31
        /*007e*/ 	.short	(.L_29 - .L_28)


	//   ....[0]....
.L_28:
        /*0080*/ 	.word	0x000005f0


	//   ....[1]....
        /*0084*/ 	.word	0x00000610


	//   ....[2]....
        /*0088*/ 	.word	0x000007b0


	//----- nvinfo : EIATTR_COOP_GROUP_MASK_REGIDS
	.align		4
.L_29:
        /*008c*/ 	.byte	0x04, 0x29
        /*008e*/ 	.short	(.L_31 - .L_30)


	//   ....[0]....
.L_30:
        /*0090*/ 	.word	0xffffffff


	//   ....[1]....
        /*0094*/ 	.word	0xffffffff


	//   ....[2]....
        /*0098*/ 	.word	0xffffffff


	//   ....[3]....
        /*009c*/ 	.word	0xffffffff


	//   ....[4]....
        /*00a0*/ 	.word	0xffffffff


	//   ....[5]....
        /*00a4*/ 	.word	0xffffffff


	//----- nvinfo : EIATTR_COOP_GROUP_INSTR_OFFSETS
	.align		4
.L_31:
        /*00a8*/ 	.byte	0x04, 0x28
        /*00aa*/ 	.short	(.L_33 - .L_32)


	//   ....[0]....
.L_32:
        /*00ac*/ 	.word	0x00000070


	//   ....[1]....
        /*00b0*/ 	.word	0x00000080


	//   ....[2]....
        /*00b4*/ 	.word	0x00000140


	//   ....[3]....
        /*00b8*/ 	.word	0x00000450


	//   ....[4]....
        /*00bc*/ 	.word	0x00000970


	//   ....[5]....
        /*00c0*/ 	.word	0x00001410


	//----- nvinfo : EIATTR_REG_RECONFIG
	.align		4
.L_33:
        /*00c4*/ 	.byte	0x01, 0x54
	.zero		2


	//----- nvinfo : EIATTR_SYSCALL_OFFSETS
	.align		4
        /*00c8*/ 	.byte	0x04, 0x46
        /*00ca*/ 	.short	(.L_35 - .L_34)


	//   ....[0]....
.L_34:
        /*00cc*/ 	.word	0x000015c0


	//----- nvinfo : EIATTR_MBARRIER_INSTR_OFFSETS
	.align		4
.L_35:
        /*00d0*/ 	.byte	0x04, 0x39
        /*00d2*/ 	.short	(.L_37 - .L_36)


	//   ....[0]....
.L_36:
        /*00d4*/ 	.word	0x00000260
        /*00d8*/ 	.word	0x000000ff
        /*00dc*/ 	.word	0x00000000
        /*00e0*/ 	.short	0x0100
        /*00e2*/ 	.byte	0x08
	.zero		1


	//   ....[1]....
        /*00e4*/ 	.word	0x00000270
        /*00e8*/ 	.word	0x000000ff
        /*00ec*/ 	.word	0x00000070
        /*00f0*/ 	.short	0x0100
        /*00f2*/ 	.byte	0x08
	.zero		1


	//   ....[2]....
        /*00f4*/ 	.word	0x00000280
        /*00f8*/ 	.word	0x000000ff
        /*00fc*/ 	.word	0x00000008
        /*0100*/ 	.short	0x0100
        /*0102*/ 	.byte	0x08
	.zero		1


	//   ....[3]....
        /*0104*/ 	.word	0x00000290
        /*0108*/ 	.word	0x000000ff
        /*010c*/ 	.word	0x00000078
        /*0110*/ 	.short	0x0100
        /*0112*/ 	.byte	0x08
	.zero		1


	//   ....[4]....
        /*0114*/ 	.word	0x000002a0
        /*0118*/ 	.word	0x000000ff
        /*011c*/ 	.word	0x00000010
        /*0120*/ 	.short	0x0100
        /*0122*/ 	.byte	0x08
	.zero		1


	//   ....[5]....
        /*0124*/ 	.word	0x000002b0
        /*0128*/ 	.word	0x000000ff
        /*012c*/ 	.word	0x00000080
        /*0130*/ 	.short	0x0100
        /*0132*/ 	.byte	0x08
	.zero		1


	//   ....[6]....
        /*0134*/ 	.word	0x000002c0
        /*0138*/ 	.word	0x000000ff
        /*013c*/ 	.word	0x00000018
        /*0140*/ 	.short	0x0100
        /*0142*/ 	.byte	0x08
	.zero		1


	//   ....[7]....
        /*0144*/ 	.word	0x000002d0
        /*0148*/ 	.word	0x000000ff
        /*014c*/ 	.word	0x00000088
        /*0150*/ 	.short	0x0100
        /*0152*/ 	.byte	0x08
	.zero		1


	//   ....[8]....
        /*0154*/ 	.word	0x000002e0
        /*0158*/ 	.word	0x000000ff
        /*015c*/ 	.word	0x00000020
        /*0160*/ 	.short	0x0100
        /*0162*/ 	.byte	0x08
	.zero		1


	//   ....[9]....
        /*0164*/ 	.word	0x000002f0
        /*0168*/ 	.word	0x000000ff
        /*016c*/ 	.word	0x00000090
        /*0170*/ 	.short	0x0100
        /*0172*/ 	.byte	0x08
	.zero		1


	//   ....[10]....
        /*0174*/ 	.word	0x00000300
        /*0178*/ 	.word	0x000000ff
        /*017c*/ 	.word	0x00000028
        /*0180*/ 	.short	0x0100
        /*0182*/ 	.byte	0x08
	.zero		1


	//   ....[11]....
        /*0184*/ 	.word	0x00000310
        /*0188*/ 	.word	0x000000ff
        /*018c*/ 	.word	0x00000098
        /*0190*/ 	.short	0x0100
        /*0192*/ 	.byte	0x08
	.zero		1


	//   ....[12]....
        /*0194*/ 	.word	0x00000320
        /*0198*/ 	.word	0x000000ff
        /*019c*/ 	.word	0x00000030
        /*01a0*/ 	.short	0x0100
        /*01a2*/ 	.byte	0x08
	.zero		1


	//   ....[13]....
        /*01a4*/ 	.word	0x00000330
        /*01a8*/ 	.word	0x000000ff
        /*01ac*/ 	.word	0x000000a0
        /*01b0*/ 	.short	0x0100
        /*01b2*/ 	.byte	0x08
	.zero		1


	//   ....[14]....
        /*01b4*/ 	.word	0x00000340
        /*01b8*/ 	.word	0x000000ff
        /*01bc*/ 	.word	0x00000038
        /*01c0*/ 	.short	0x0100
        /*01c2*/ 	.byte	0x08
	.zero		1


	//   ....[15]....
        /*01c4*/ 	.word	0x00000350
        /*01c8*/ 	.word	0x000000ff
        /*01cc*/ 	.word	0x000000a8
        /*01d0*/ 	.short	0x0100
        /*01d2*/ 	.byte	0x08
	.zero		1


	//   ....[16]....
        /*01d4*/ 	.word	0x00000360
        /*01d8*/ 	.word	0x000000ff
        /*01dc*/ 	.word	0x00000040
        /*01e0*/ 	.short	0x0100
        /*01e2*/ 	.byte	0x08
	.zero		1


	//   ....[17]....
        /*01e4*/ 	.word	0x00000370
        /*01e8*/ 	.word	0x000000ff
        /*01ec*/ 	.word	0x000000b0
        /*01f0*/ 	.short	0x0100
        /*01f2*/ 	.byte	0x08
	.zero		1


	//   ....[18]....
        /*01f4*/ 	.word	0x00000380
        /*01f8*/ 	.word	0x000000ff
        /*01fc*/ 	.word	0x00000048
        /*0200*/ 	.short	0x0100
        /*0202*/ 	.byte	0x08
	.zero		1


	//   ....[19]....
        /*0204*/ 	.word	0x00000390
        /*0208*/ 	.word	0x000000ff
        /*020c*/ 	.word	0x000000b8
        /*0210*/ 	.short	0x0100
        /*0212*/ 	.byte	0x08
	.zero		1


	//   ....[20]....
        /*0214*/ 	.word	0x000003a0
        /*0218*/ 	.word	0x000000ff
        /*021c*/ 	.word	0x00000050
        /*0220*/ 	.short	0x0100
        /*0222*/ 	.byte	0x08
	.zero		1


	//   ....[21]....
        /*0224*/ 	.word	0x000003b0
        /*0228*/ 	.word	0x000000ff
        /*022c*/ 	.word	0x000000c0
        /*0230*/ 	.short	0x0100
        /*0232*/ 	.byte	0x08
	.zero		1


	//   ....[22]....
        /*0234*/ 	.word	0x000003c0
        /*0238*/ 	.word	0x000000ff
        /*023c*/ 	.word	0x00000058
        /*0240*/ 	.short	0x0100
        /*0242*/ 	.byte	0x08
	.zero		1


	//   ....[23]....
        /*0244*/ 	.word	0x000003d0
        /*0248*/ 	.word	0x000000ff
        /*024c*/ 	.word	0x000000c8
        /*0250*/ 	.short	0x0100
        /*0252*/ 	.byte	0x08
	.zero		1


	//   ....[24]....
        /*0254*/ 	.word	0x000003e0
        /*0258*/ 	.word	0x000000ff
        /*025c*/ 	.word	0x00000060
        /*0260*/ 	.short	0x0100
        /*0262*/ 	.byte	0x08
	.zero		1


	//   ....[25]....
        /*0264*/ 	.word	0x000003f0
        /*0268*/ 	.word	0x000000ff
        /*026c*/ 	.word	0x000000d0
        /*0270*/ 	.short	0x0100
        /*0272*/ 	.byte	0x08
	.zero		1


	//   ....[26]....
        /*0274*/ 	.word	0x00000400
        /*0278*/ 	.word	0x000000ff
        /*027c*/ 	.word	0x00000068
        /*0280*/ 	.short	0x0100
        /*0282*/ 	.byte	0x08
	.zero		1


	//   ....[27]....
        /*0284*/ 	.word	0x00000410
        /*0288*/ 	.word	0x000000ff
        /*028c*/ 	.word	0x000000d8
        /*0290*/ 	.short	0x0100
        /*0292*/ 	.byte	0x08
	.zero		1


	//   ....[28]....
        /*0294*/ 	.word	0x00000850
        /*0298*/ 	.word	0x000000ff
        /*029c*/ 	.word	0x000000f0
        /*02a0*/ 	.short	0x0100
        /*02a2*/ 	.byte	0x06
	.zero		1


	//   ....[29]....
        /*02a4*/ 	.word	0x000008f0
        /*02a8*/ 	.word	0x000000ff
        /*02ac*/ 	.word	0x000000f8
        /*02b0*/ 	.short	0x0100
        /*02b2*/ 	.byte	0x06
	.zero		1


	//   ....[30]....
        /*02b4*/ 	.word	0x00001650
        /*02b8*/ 	.word	0x00000003
        /*02bc*/ 	.word	0x00000000
        /*02c0*/ 	.short	0x010a
        /*02c2*/ 	.byte	0x3f
	.zero		1


	//   ....[31]....
        /*02c4*/ 	.word	0x00001690
        /*02c8*/ 	.word	0x00000003
        /*02cc*/ 	.word	0x00000000
        /*02d0*/ 	.short	0x010a
        /*02d2*/ 	.byte	0x3f
	.zero		1


	//   ....[32]....
        /*02d4*/ 	.word	0x000018f0
        /*02d8*/ 	.word	0x000000ff
        /*02dc*/ 	.word	0x00000000
        /*02e0*/ 	.short	0x010a
        /*02e2*/ 	.byte	0x04
	.zero		1


	//   ....[33]....
        /*02e4*/ 	.word	0x00001930
        /*02e8*/ 	.word	0x000000ff
        /*02ec*/ 	.word	0x00000000
        /*02f0*/ 	.short	0x010a
        /*02f2*/ 	.byte	0x04
	.zero		1


	//   ....[34]....
        /*02f4*/ 	.word	0x00001a70
        /*02f8*/ 	.word	0x00000005
        /*02fc*/ 	.word	0x00000000
        /*0300*/ 	.short	0x0101
        /*0302*/ 	.byte	0x3f
	.zero		1


	//   ....[35]....
        /*0304*/ 	.word	0x00001c70
        /*0308*/ 	.word	0x00000003
        /*030c*/ 	.word	0x00000000
        /*0310*/ 	.short	0x0101
        /*0312*/ 	.byte	0x3f
	.zero		1


	//   ....[36]....
        /*0314*/ 	.word	0x00012190
        /*0318*/ 	.word	0x0000000f
        /*031c*/ 	.word	0x00000070
        /*0320*/ 	.short	0x010a
        /*0322*/ 	.byte	0x3f
	.zero		1


	//   ....[37]....
        /*0324*/ 	.word	0x00012540
        /*0328*/ 	.word	0x00000004
        /*032c*/ 	.word	0x000000f8
        /*0330*/ 	.short	0x0101
        /*0332*/ 	.byte	0x3f
	.zero		1


	//   ....[38]....
        /*0334*/ 	.word	0x00012ca0
        /*0338*/ 	.word	0x00000007
        /*033c*/ 	.word	0x00000000
        /*0340*/ 	.short	0x010a
        /*0342*/ 	.byte	0x3f
	.zero		1


	//   ....[39]....
        /*0344*/ 	.word	0x00012d20
        /*0348*/ 	.word	0x00000009
        /*034c*/ 	.word	0x00000000
        /*0350*/ 	.short	0x010a
        /*0352*/ 	.byte	0x3f
	.zero		1


	//   ....[40]....
        /*0354*/ 	.word	0x00012db0
        /*0358*/ 	.word	0x00000006
        /*035c*/ 	.word	0x00000000
        /*0360*/ 	.short	0x010a
        /*0362*/ 	.byte	0x3f
	.zero		1


	//   ....[41]....
        /*0364*/ 	.word	0x00012e40
        /*0368*/ 	.word	0x00000009
        /*036c*/ 	.word	0x00000000
        /*0370*/ 	.short	0x010a
        /*0372*/ 	.byte	0x3f
	.zero		1


	//   ....[42]....
        /*0374*/ 	.word	0x00012ed0
        /*0378*/ 	.word	0x00000006
        /*037c*/ 	.word	0x00000000
        /*0380*/ 	.short	0x010a
        /*0382*/ 	.byte	0x3f
	.zero		1


	//   ....[43]....
        /*0384*/ 	.word	0x00012f60
        /*0388*/ 	.word	0x00000009
        /*038c*/ 	.word	0x00000000
        /*0390*/ 	.short	0x010a
        /*0392*/ 	.byte	0x3f
	.zero		1


	//   ....[44]....
        /*0394*/ 	.word	0x00012ff0
        /*0398*/ 	.word	0x00000006
        /*039c*/ 	.word	0x00000000
        /*03a0*/ 	.short	0x010a
        /*03a2*/ 	.byte	0x3f
	.zero		1


	//   ....[45]....
        /*03a4*/ 	.word	0x00013080
        /*03a8*/ 	.word	0x00000009
        /*03ac*/ 	.word	0x00000000
        /*03b0*/ 	.short	0x010a
        /*03b2*/ 	.byte	0x3f
	.zero		1


	//   ....[46]....
        /*03b4*/ 	.word	0x00013110
        /*03b8*/ 	.word	0x00000006
        /*03bc*/ 	.word	0x00000000
        /*03c0*/ 	.short	0x010a
        /*03c2*/ 	.byte	0x3f
	.zero		1


	//   ....[47]....
        /*03c4*/ 	.word	0x000131a0
        /*03c8*/ 	.word	0x00000009
        /*03cc*/ 	.word	0x00000000
        /*03d0*/ 	.short	0x010a
        /*03d2*/ 	.byte	0x3f
	.zero		1


	//   ....[48]....
        /*03d4*/ 	.word	0x00013230
        /*03d8*/ 	.word	0x00000006
        /*03dc*/ 	.word	0x00000000
        /*03e0*/ 	.short	0x010a
        /*03e2*/ 	.byte	0x3f
	.zero		1


	//   ....[49]....
        /*03e4*/ 	.word	0x000132c0
        /*03e8*/ 	.word	0x00000009
        /*03ec*/ 	.word	0x00000000
        /*03f0*/ 	.short	0x010a
        /*03f2*/ 	.byte	0x3f
	.zero		1


	//   ....[50]....
        /*03f4*/ 	.word	0x00013350
        /*03f8*/ 	.word	0x00000006
        /*03fc*/ 	.word	0x00000000
        /*0400*/ 	.short	0x010a
        /*0402*/ 	.byte	0x3f
	.zero		1


	//   ....[51]....
        /*0404*/ 	.word	0x000133e0
        /*0408*/ 	.word	0x00000003
        /*040c*/ 	.word	0x00000000
        /*0410*/ 	.short	0x010a
        /*0412*/ 	.byte	0x3f
	.zero		1


	//   ....[52]....
        /*0414*/ 	.word	0x00013440
        /*0418*/ 	.word	0x00000003
        /*041c*/ 	.word	0x00000000
        /*0420*/ 	.short	0x010a
        /*0422*/ 	.byte	0x3f
	.zero		1


	//   ....[53]....
        /*0424*/ 	.word	0x000134a0
        /*0428*/ 	.word	0x00000006
        /*042c*/ 	.word	0x00000000
        /*0430*/ 	.short	0x010a
        /*0432*/ 	.byte	0x3f
	.zero		1


	//   ....[54]....
        /*0434*/ 	.word	0x00013570
        /*0438*/ 	.word	0x0000000f
        /*043c*/ 	.word	0x00000070
        /*0440*/ 	.short	0x010a
        /*0442*/ 	.byte	0x3f
	.zero		1


	//   ....[55]....
        /*0444*/ 	.word	0x00013640
        /*0448*/ 	.word	0x00000007
        /*044c*/ 	.word	0x00000000
        /*0450*/ 	.short	0x010a
        /*0452*/ 	.byte	0x3f
	.zero		1


	//   ....[56]....
        /*0454*/ 	.word	0x00013690
        /*0458*/ 	.word	0x00000009
        /*045c*/ 	.word	0x00000000
        /*0460*/ 	.short	0x010a
        /*0462*/ 	.byte	0x3f
	.zero		1


	//   ....[57]....
        /*0464*/ 	.word	0x000136e0
        /*0468*/ 	.word	0x00000006
        /*046c*/ 	.word	0x00000000
        /*0470*/ 	.short	0x010a
        /*0472*/ 	.byte	0x3f
	.zero		1


	//   ....[58]....
        /*0474*/ 	.word	0x00013730
        /*0478*/ 	.word	0x00000009
        /*047c*/ 	.word	0x00000000
        /*0480*/ 	.short	0x010a
        /*0482*/ 	.byte	0x3f
	.zero		1


	//   ....[59]....
        /*0484*/ 	.word	0x00013780
        /*0488*/ 	.word	0x00000006
        /*048c*/ 	.word	0x00000000
        /*0490*/ 	.short	0x010a
        /*0492*/ 	.byte	0x3f
	.zero		1


	//   ....[60]....
        /*0494*/ 	.word	0x000137d0
        /*0498*/ 	.word	0x00000009
        /*049c*/ 	.word	0x00000000
        /*04a0*/ 	.short	0x010a
        /*04a2*/ 	.byte	0x3f
	.zero		1


	//   ....[61]....
        /*04a4*/ 	.word	0x00013820
        /*04a8*/ 	.word	0x00000006
        /*04ac*/ 	.word	0x00000000
        /*04b0*/ 	.short	0x010a
        /*04b2*/ 	.byte	0x3f
	.zero		1


	//   ....[62]....
        /*04b4*/ 	.word	0x00013870
        /*04b8*/ 	.word	0x00000009
        /*04bc*/ 	.word	0x00000000
        /*04c0*/ 	.short	0x010a
        /*04c2*/ 	.byte	0x3f
	.zero		1


	//   ....[63]....
        /*04c4*/ 	.word	0x000138c0
        /*04c8*/ 	.word	0x00000006
        /*04cc*/ 	.word	0x00000000
        /*04d0*/ 	.short	0x010a
        /*04d2*/ 	.byte	0x3f
	.zero		1


	//   ....[64]....
        /*04d4*/ 	.word	0x00013910
        /*04d8*/ 	.word	0x00000009
        /*04dc*/ 	.word	0x00000000
        /*04e0*/ 	.short	0x010a
        /*04e2*/ 	.byte	0x3f
	.zero		1


	//   ....[65]....
        /*04e4*/ 	.word	0x00013960
        /*04e8*/ 	.word	0x00000006
        /*04ec*/ 	.word	0x00000000
        /*04f0*/ 	.short	0x010a
        /*04f2*/ 	.byte	0x3f
	.zero		1


	//   ....[66]....
        /*04f4*/ 	.word	0x000139b0
        /*04f8*/ 	.word	0x00000009
        /*04fc*/ 	.word	0x00000000
        /*0500*/ 	.short	0x010a
        /*0502*/ 	.byte	0x3f
	.zero		1


	//   ....[67]....
        /*0504*/ 	.word	0x00013a00
        /*0508*/ 	.word	0x00000006
        /*050c*/ 	.word	0x00000000
        /*0510*/ 	.short	0x010a
        /*0512*/ 	.byte	0x3f
	.zero		1


	//----- nvinfo : EIATTR_NUM_MBARRIERS
	.align		4
.L_37:
        /*0514*/ 	.byte	0x03, 0x38
        /*0516*/ 	.short	0x001e


	//----- nvinfo : EIATTR_EXIT_INSTR_OFFSETS
	.align		4
        /*0518*/ 	.byte	0x04, 0x1c
        /*051a*/ 	.short	(.L_39 - .L_38)


	//   ....[0]....
.L_38:
        /*051c*/ 	.word	0x00000ac0


	//   ....[1]....
        /*0520*/ 	.word	0x00001330


	//   ....[2]....
        /*0524*/ 	.word	0x00011890


	//   ....[3]....
        /*0528*/ 	.word	0x00011e20


	//   ....[4]....
        /*052c*/ 	.word	0x00013430


	//----- nvinfo : EIATTR_MAX_THREADS
	.align		4
.L_39:
        /*0530*/ 	.byte	0x04, 0x05
        /*0532*/ 	.short	(.L_41 - .L_40)
.L_40:
        /*0534*/ 	.word	0x00000180
        /*0538*/ 	.word	0x00000001
        /*053c*/ 	.word	0x00000001


	//----- nvinfo : EIATTR_CRS_STACK_SIZE
	.align		4
.L_41:
        /*0540*/ 	.byte	0x04, 0x1e
        /*0542*/ 	.short	(.L_43 - .L_42)
.L_42:
        /*0544*/ 	.word	0x00000000


	//----- nvinfo : EIATTR_CBANK_PARAM_SIZE
	.align		4
.L_43:
        /*0548*/ 	.byte	0x03, 0x19
        /*054a*/ 	.short	0x0470


	//----- nvinfo : EIATTR_PARAM_CBANK
	.align		4
        /*054c*/ 	.byte	0x04, 0x0a
        /*054e*/ 	.short	(.L_45 - .L_44)
	.align		4
.L_44:
        /*0550*/ 	.word	index@(.nv.constant0._ZN7cutlass13device_kernelINS_4gemm6kernel13GemmUniversalIN4cute5tupleIJiiiiEEENS1_10collective13CollectiveMmaINS1_34MainloopSm90TmaGmmaWarpSpecializedILi14ENS5_IJNS4_1CILi2EEENSA_ILi1EEESC_EEENS1_35KernelTmaWarpSpecializedCooperativeEEENS5_IJNSA_ILi128EEENSA_ILi384EEENSA_ILi16EEEEEENS_6half_tENS5_IJlSC_lEEESK_SL_NS4_8TiledMMAINS4_8MMA_AtomIJNS4_4SM904GMMA26MMA_64x192x16_F32F16F16_SSILNSP_5MajorE0ELSR_0ELNSP_7ScaleInE1ELSS_1EEEEEENS4_6LayoutISD_NS5_IJSC_NSA_ILi0EEESW_EEEEENS5_IJNS4_10UnderscoreESZ_SZ_EEEEENS4_13SM90_TMA_LOADENS4_14ComposedLayoutINS4_7SwizzleILi1ELi4ELi3EEENS4_18smem_ptr_flag_bitsILi16EEENSV_INS5_IJNSA_ILi8EEESI_EEENS5_IJSI_SC_EEEEEEEvNS4_8identityENS4_23SM90_TMA_LOAD_MULTICASTES1C_vS1D_EENS_8epilogue10collective6detail29Sm90TmaWarpSpecializedAdapterINS1H_15DefaultEpilogueISK_SL_SL_NS1G_6thread17LinearCombinationISK_Li1EffLNS1L_9ScaleType4KindE0ELNS_15FloatRoundStyleE2ESK_EENS1_15EpilogueDefaultEEEEEvvEEEEvNT_6ParamsE)
        /*0554*/ 	.short	0x0210
        /*0556*/ 	.short	0x0470


	//----- nvinfo : EIATTR_SW_WAR
	.align		4
.L_45:
        /*0558*/ 	.byte	0x04, 0x36
        /*055a*/ 	.short	(.L_47 - .L_46)
.L_46:
        /*055c*/ 	.word	0x00000008
.L_47:


//--------------------- .nv.callgraph             --------------------------
	.section	.nv.callgraph,"",@"SHT_CUDA_CALLGRAPH"
	.align	4
	.sectionentsize	8
	.align		4
        /*0000*/ 	.word	0x00000000
	.align		4
        /*0004*/ 	.word	0xffffffff
	.align		4
        /*0008*/ 	.word	index@(_ZN7cutlass13device_kernelINS_4gemm6kernel13GemmUniversalIN4cute5tupleIJiiiiEEENS1_10collective13CollectiveMmaINS1_34MainloopSm90TmaGmmaWarpSpecializedILi14ENS5_IJNS4_1CILi2EEENSA_ILi1EEESC_EEENS1_35KernelTmaWarpSpecializedCooperativeEEENS5_IJNSA_ILi128EEENSA_ILi384EEENSA_ILi16EEEEEENS_6half_tENS5_IJlSC_lEEESK_SL_NS4_8TiledMMAINS4_8MMA_AtomIJNS4_4SM904GMMA26MMA_64x192x16_F32F16F16_SSILNSP_5MajorE0ELSR_0ELNSP_7ScaleInE1ELSS_1EEEEEENS4_6LayoutISD_NS5_IJSC_NSA_ILi0EEESW_EEEEENS5_IJNS4_10UnderscoreESZ_SZ_EEEEENS4_13SM90_TMA_LOADENS4_14ComposedLayoutINS4_7SwizzleILi1ELi4ELi3EEENS4_18smem_ptr_flag_bitsILi16EEENSV_INS5_IJNSA_ILi8EEESI_EEENS5_IJSI_SC_EEEEEEEvNS4_8identityENS4_23SM90_TMA_LOAD_MULTICASTES1C_vS1D_EENS_8epilogue10collective6detail29Sm90TmaWarpSpecializedAdapterINS1H_15DefaultEpilogueISK_SL_SL_NS1G_6thread17LinearCombinationISK_Li1EffLNS1L_9ScaleType4KindE0ELNS_15FloatRoundStyleE2ESK_EENS1_15EpilogueDefaultEEEEEvvEEEEvNT_6ParamsE)
	.align		4
        /*000c*/ 	.word	index@(__assertfail)
	.align		4
        /*0010*/ 	.word	0x00000000
	.align		4
        /*0014*/ 	.word	0xfffffffe
	.align		4
        /*0018*/ 	.word	0x00000000
	.align		4
        /*001c*/ 	.word	0xfffffffd
	.align		4
        /*0020*/ 	.word	0x00000000
	.align		4
        /*0024*/ 	.word	0xfffffffc


//--------------------- .nv.constant4             --------------------------
	.section	.nv.constant4,"a",@progbits
	.align	8
	.align		8
.nv.constant4:
        /*0000*/ 	.dword	__assertfail
	.align		8
        /*0008*/ 	.dword	__unnamed_1
	.align		8
        /*0010*/ 	.dword	_ZN40_INTERNAL_86235fdb_4_k_cu_de8cea1e_163064cuda3std3__45__cpo5beginE
	.align		8
        /*0018*/ 	.dword	_ZN40_INTERNAL_86235fdb_4_k_cu_de8cea1e_163064cuda3std3__45__cpo3endE
	.align		8
        /*0020*/ 	.dword	_ZN40_INTERNAL_86235fdb_4_k_cu_de8cea1e_163064cuda3std3__45__cpo6cbeginE
	.align		8
        /*0028*/ 	.dword	_ZN40_INTERNAL_86235fdb_4_k_cu_de8cea1e_163064cuda3std3__45__cpo4cendE
	.align		8
        /*0030*/ 	.dword	_ZN40_INTERNAL_86235fdb_4_k_cu_de8cea1e_163064cuda3std3__442_GLOBAL__N__86235fdb_4_k_cu_de8cea1e_163066ignoreE
	.align		8
        /*0038*/ 	.dword	_ZN40_INTERNAL_86235fdb_4_k_cu_de8cea1e_163064cuda3std3__419piecewise_constructE
	.align		8
        /*0040*/ 	.dword	_ZN40_INTERNAL_86235fdb_4_k_cu_de8cea1e_163064cuda3std3__48in_placeE
	.align		8
        /*0048*/ 	.dword	_ZN40_INTERNAL_86235fdb_4_k_cu_de8cea1e_163064cuda3std6ranges3__45__cpo4swapE
	.align		8
        /*0050*/ 	.dword	_ZN40_INTERNAL_86235fdb_4_k_cu_de8cea1e_163064cuda3std6ranges3__45__cpo9iter_moveE
	.align		8
        /*0058*/ 	.dword	_ZN40_INTERNAL_86235fdb_4_k_cu_de8cea1e_163064cute7productE
	.align		8
        /*0060*/ 	.dword	_ZN40_INTERNAL_86235fdb_4_k_cu_de8cea1e_163064cute1_E
	.align		8
        /*0068*/ 	.dword	$str$22
	.align		8
        /*0070*/ 	.dword	$str$23


//--------------------- .text._ZN7cutlass13device_kernelINS_4gemm6kernel13GemmUniversalIN4cute5tupleIJiiiiEEENS1_10collective13CollectiveMmaINS1_34MainloopSm90TmaGmmaWarpSpecializedILi14ENS5_IJNS4_1CILi2EEENSA_ILi1EEESC_EEENS1_35KernelTmaWarpSpecializedCooperativeEEENS5_IJNSA_ILi128EEENSA_ILi384EEENSA_ILi16EEEEEENS_6half_tENS5_IJlSC_lEEESK_SL_NS4_8TiledMMAINS4_8MMA_AtomIJNS4_4SM904GMMA26MMA_64x192x16_F32F16F16_SSILNSP_5MajorE0ELSR_0ELNSP_7ScaleInE1ELSS_1EEEEEENS4_6LayoutISD_NS5_IJSC_NSA_ILi0EEESW_EEEEENS5_IJNS4_10UnderscoreESZ_SZ_EEEEENS4_13SM90_TMA_LOADENS4_14ComposedLayoutINS4_7SwizzleILi1ELi4ELi3EEENS4_18smem_ptr_flag_bitsILi16EEENSV_INS5_IJNSA_ILi8EEESI_EEENS5_IJSI_SC_EEEEEEEvNS4_8identityENS4_23SM90_TMA_LOAD_MULTICASTES1C_vS1D_EENS_8epilogue10collective6detail29Sm90TmaWarpSpecializedAdapterINS1H_15DefaultEpilogueISK_SL_SL_NS1G_6thread17LinearCombinationISK_Li1EffLNS1L_9ScaleType4KindE0ELNS_15FloatRoundStyleE2ESK_EENS1_15EpilogueDefaultEEEEEvvEEEEvNT_6ParamsE --------------------------
	.section	.text._ZN7cutlass13device_kernelINS_4gemm6kernel13GemmUniversalIN4cute5tupleIJiiiiEEENS1_10collective13CollectiveMmaINS1_34MainloopSm90TmaGmmaWarpSpecializedILi14ENS5_IJNS4_1CILi2EEENSA_ILi1EEESC_EEENS1_35KernelTmaWarpSpecializedCooperativeEEENS5_IJNSA_ILi128EEENSA_ILi384EEENSA_ILi16EEEEEENS_6half_tENS5_IJlSC_lEEESK_SL_NS4_8TiledMMAINS4_8MMA_AtomIJNS4_4SM904GMMA26MMA_64x192x16_F32F16F16_SSILNSP_5MajorE0ELSR_0ELNSP_7ScaleInE1ELSS_1EEEEEENS4_6LayoutISD_NS5_IJSC_NSA_ILi0EEESW_EEEEENS5_IJNS4_10UnderscoreESZ_SZ_EEEEENS4_13SM90_TMA_LOADENS4_14ComposedLayoutINS4_7SwizzleILi1ELi4ELi3EEENS4_18smem_ptr_flag_bitsILi16EEENSV_INS5_IJNSA_ILi8EEESI_EEENS5_IJSI_SC_EEEEEEEvNS4_8identityENS4_23SM90_TMA_LOAD_MULTICASTES1C_vS1D_EENS_8epilogue10collective6detail29Sm90TmaWarpSpecializedAdapterINS1H_15DefaultEpilogueISK_SL_SL_NS1G_6thread17LinearCombinationISK_Li1EffLNS1L_9ScaleType4KindE0ELNS_15FloatRoundStyleE2ESK_EENS1_15EpilogueDefaultEEEEEvvEEEEvNT_6ParamsE,"ax",@progbits
	.align	128
.text._ZN7cutlass13device_kernelINS_4gemm6kernel13GemmUniversalIN4cute5tupleIJiiiiEEENS1_10collective13CollectiveMmaINS1_34MainloopSm90TmaGmmaWarpSpecializedILi14ENS5_IJNS4_1CILi2EEENSA_ILi1EEESC_EEENS1_35KernelTmaWarpSpecializedCooperativeEEENS5_IJNSA_ILi128EEENSA_ILi384EEENSA_ILi16EEEEEENS_6half_tENS5_IJlSC_lEEESK_SL_NS4_8TiledMMAINS4_8MMA_AtomIJNS4_4SM904GMMA26MMA_64x192x16_F32F16F16_SSILNSP_5MajorE0ELSR_0ELNSP_7ScaleInE1ELSS_1EEEEEENS4_6LayoutISD_NS5_IJSC_NSA_ILi0EEESW_EEEEENS5_IJNS4_10UnderscoreESZ_SZ_EEEEENS4_13SM90_TMA_LOADENS4_14ComposedLayoutINS4_7SwizzleILi1ELi4ELi3EEENS4_18smem_ptr_flag_bitsILi16EEENSV_INS5_IJNSA_ILi8EEESI_EEENS5_IJSI_SC_EEEEEEEvNS4_8identityENS4_23SM90_TMA_LOAD_MULTICASTES1C_vS1D_EENS_8epilogue10collective6detail29Sm90TmaWarpSpecializedAdapterINS1H_15DefaultEpilogueISK_SL_SL_NS1G_6thread17LinearCombinationISK_Li1EffLNS1L_9ScaleType4KindE0ELNS_15FloatRoundStyleE2ESK_EENS1_15EpilogueDefaultEEEEEvvEEEEvNT_6ParamsE:
        .type           _ZN7cutlass13device_kernelINS_4gemm6kernel13GemmUniversalIN4cute5tupleIJiiiiEEENS1_10collective13CollectiveMmaINS1_34MainloopSm90TmaGmmaWarpSpecializedILi14ENS5_IJNS4_1CILi2EEENSA_ILi1EEESC_EEENS1_35KernelTmaWarpSpecializedCooperativeEEENS5_IJNSA_ILi128EEENSA_ILi384EEENSA_ILi16EEEEEENS_6half_tENS5_IJlSC_lEEESK_SL_NS4_8TiledMMAINS4_8MMA_AtomIJNS4_4SM904GMMA26MMA_64x192x16_F32F16F16_SSILNSP_5MajorE0ELSR_0ELNSP_7ScaleInE1ELSS_1EEEEEENS4_6LayoutISD_NS5_IJSC_NSA_ILi0EEESW_EEEEENS5_IJNS4_10UnderscoreESZ_SZ_EEEEENS4_13SM90_TMA_LOADENS4_14ComposedLayoutINS4_7SwizzleILi1ELi4ELi3EEENS4_18smem_ptr_flag_bitsILi16EEENSV_INS5_IJNSA_ILi8EEESI_EEENS5_IJSI_SC_EEEEEEEvNS4_8identityENS4_23SM90_TMA_LOAD_MULTICASTES1C_vS1D_EENS_8epilogue10collective6detail29Sm90TmaWarpSpecializedAdapterINS1H_15DefaultEpilogueISK_SL_SL_NS1G_6thread17LinearCombinationISK_Li1EffLNS1L_9ScaleType4KindE0ELNS_15FloatRoundStyleE2ESK_EENS1_15EpilogueDefaultEEEEEvvEEEEvNT_6ParamsE,@function
        .size           _ZN7cutlass13device_kernelINS_4gemm6kernel13GemmUniversalIN4cute5tupleIJiiiiEEENS1_10collective13CollectiveMmaINS1_34MainloopSm90TmaGmmaWarpSpecializedILi14ENS5_IJNS4_1CILi2EEENSA_ILi1EEESC_EEENS1_35KernelTmaWarpSpecializedCooperativeEEENS5_IJNSA_ILi128EEENSA_ILi384EEENSA_ILi16EEEEEENS_6half_tENS5_IJlSC_lEEESK_SL_NS4_8TiledMMAINS4_8MMA_AtomIJNS4_4SM904GMMA26MMA_64x192x16_F32F16F16_SSILNSP_5MajorE0ELSR_0ELNSP_7ScaleInE1ELSS_1EEEEEENS4_6LayoutISD_NS5_IJSC_NSA_ILi0EEESW_EEEEENS5_IJNS4_10UnderscoreESZ_SZ_EEEEENS4_13SM90_TMA_LOADENS4_14ComposedLayoutINS4_7SwizzleILi1ELi4ELi3EEENS4_18smem_ptr_flag_bitsILi16EEENSV_INS5_IJNSA_ILi8EEESI_EEENS5_IJSI_SC_EEEEEEEvNS4_8identityENS4_23SM90_TMA_LOAD_MULTICASTES1C_vS1D_EENS_8epilogue10collective6detail29Sm90TmaWarpSpecializedAdapterINS1H_15DefaultEpilogueISK_SL_SL_NS1G_6thread17LinearCombinationISK_Li1EffLNS1L_9ScaleType4KindE0ELNS_15FloatRoundStyleE2ESK_EENS1_15EpilogueDefaultEEEEEvvEEEEvNT_6ParamsE,(.L_x_476 - _ZN7cutlass13device_kernelINS_4gemm6kernel13GemmUniversalIN4cute5tupleIJiiiiEEENS1_10collective13CollectiveMmaINS1_34MainloopSm90TmaGmmaWarpSpecializedILi14ENS5_IJNS4_1CILi2EEENSA_ILi1EEESC_EEENS1_35KernelTmaWarpSpecializedCooperativeEEENS5_IJNSA_ILi128EEENSA_ILi384EEENSA_ILi16EEEEEENS_6half_tENS5_IJlSC_lEEESK_SL_NS4_8TiledMMAINS4_8MMA_AtomIJNS4_4SM904GMMA26MMA_64x192x16_F32F16F16_SSILNSP_5MajorE0ELSR_0ELNSP_7ScaleInE1ELSS_1EEEEEENS4_6LayoutISD_NS5_IJSC_NSA_ILi0EEESW_EEEEENS5_IJNS4_10UnderscoreESZ_SZ_EEEEENS4_13SM90_TMA_LOADENS4_14ComposedLayoutINS4_7SwizzleILi1ELi4ELi3EEENS4_18smem_ptr_flag_bitsILi16EEENSV_INS5_IJNSA_ILi8EEESI_EEENS5_IJSI_SC_EEEEEEEvNS4_8identityENS4_23SM90_TMA_LOAD_MULTICASTES1C_vS1D_EENS_8epilogue10collective6detail29Sm90TmaWarpSpecializedAdapterINS1H_15DefaultEpilogueISK_SL_SL_NS1G_6thread17LinearCombinationISK_Li1EffLNS1L_9ScaleType4KindE0ELNS_15FloatRoundStyleE2ESK_EENS1_15EpilogueDefaultEEEEEvvEEEEvNT_6ParamsE)
        .other          _ZN7cutlass13device_kernelINS_4gemm6kernel13GemmUniversalIN4cute5tupleIJiiiiEEENS1_10collective13CollectiveMmaINS1_34MainloopSm90TmaGmmaWarpSpecializedILi14ENS5_IJNS4_1CILi2EEENSA_ILi1EEESC_EEENS1_35KernelTmaWarpSpecializedCooperativeEEENS5_IJNSA_ILi128EEENSA_ILi384EEENSA_ILi16EEEEEENS_6half_tENS5_IJlSC_lEEESK_SL_NS4_8TiledMMAINS4_8MMA_AtomIJNS4_4SM904GMMA26MMA_64x192x16_F32F16F16_SSILNSP_5MajorE0ELSR_0ELNSP_7ScaleInE1ELSS_1EEEEEENS4_6LayoutISD_NS5_IJSC_NSA_ILi0EEESW_EEEEENS5_IJNS4_10UnderscoreESZ_SZ_EEEEENS4_13SM90_TMA_LOADENS4_14ComposedLayoutINS4_7SwizzleILi1ELi4ELi3EEENS4_18smem_ptr_flag_bitsILi16EEENSV_INS5_IJNSA_ILi8EEESI_EEENS5_IJSI_SC_EEEEEEEvNS4_8identityENS4_23SM90_TMA_LOAD_MULTICASTES1C_vS1D_EENS_8epilogue10collective6detail29Sm90TmaWarpSpecializedAdapterINS1H_15DefaultEpilogueISK_SL_SL_NS1G_6thread17LinearCombinationISK_Li1EffLNS1L_9ScaleType4KindE0ELNS_15FloatRoundStyleE2ESK_EENS1_15EpilogueDefaultEEEEEvvEEEEvNT_6ParamsE,@"STO_CUDA_ENTRY STV_DEFAULT"
_ZN7cutlass13device_kernelINS_4gemm6kernel13GemmUniversalIN4cute5tupleIJiiiiEEENS1_10collective13CollectiveMmaINS1_34MainloopSm90TmaGmmaWarpSpecializedILi14ENS5_IJNS4_1CILi2EEENSA_ILi1EEESC_EEENS1_35KernelTmaWarpSpecializedCooperativeEEENS5_IJNSA_ILi128EEENSA_ILi384EEENSA_ILi16EEEEEENS_6half_tENS5_IJlSC_lEEESK_SL_NS4_8TiledMMAINS4_8MMA_AtomIJNS4_4SM904GMMA26MMA_64x192x16_F32F16F16_SSILNSP_5MajorE0ELSR_0ELNSP_7ScaleInE1ELSS_1EEEEEENS4_6LayoutISD_NS5_IJSC_NSA_ILi0EEESW_EEEEENS5_IJNS4_10UnderscoreESZ_SZ_EEEEENS4_13SM90_TMA_LOADENS4_14ComposedLayoutINS4_7SwizzleILi1ELi4ELi3EEENS4_18smem_ptr_flag_bitsILi16EEENSV_INS5_IJNSA_ILi8EEESI_EEENS5_IJSI_SC_EEEEEEEvNS4_8identityENS4_23SM90_TMA_LOAD_MULTICASTES1C_vS1D_EENS_8epilogue10collective6detail29Sm90TmaWarpSpecializedAdapterINS1H_15DefaultEpilogueISK_SL_SL_NS1G_6thread17LinearCombinationISK_Li1EffLNS1L_9ScaleType4KindE0ELNS_15FloatRoundStyleE2ESK_EENS1_15EpilogueDefaultEEEEEvvEEEEvNT_6ParamsE:
[----:B------:R-:W0:Y:S02]  /*0000*/  LDC R1, c[0x0][0x28] ;  /* 0x00000a00ff017b82 */ /* 0x000e240000000800 */
[----:B0-----:R-:W-:Y:S01]  /*0010*/  VIADD R1, R1, 0xfffffff8 ;  /* 0xfffffff801017836 */ /* 0x001fe20000000000 */
[----:B------:R-:W0:Y:S01]  /*0020*/  S2R R6, SR_TID.X ;  /* 0x0000000000067919 */ /* 0x000e220000002100 */
[----:B------:R-:W-:Y:S01]  /*0030*/  ELECT P0, URZ, PT ;  /* 0x00000000003f782f */ /* 0x000fe20003800000 */
[----:B------:R-:W-:Y:S01]  /*0040*/  BSSY B0, `(.L_x_0) ;  /* 0x000000f000007945 */ /* 0x000fe20003800000 */
[--C-:B0-----:R-:W-:Y:S02]  /*0050*/  SHF.R.U32.HI R0, RZ, 0x5, R6.reuse ;  /* 0x00000005ff007819 */ /* 0x101fe40000011606 */
[----:B------:R-:W-:-:S03]  /*0060*/  SHF.R.U32.HI R3, RZ, 0x7, R6 ;  /* 0x00000007ff037819 */ /* 0x000fc60000011606 */
[----:B------:R-:W0:Y:S04]  /*0070*/  SHFL.IDX PT, R2, R0, RZ, 0x1f ;  /* 0x00001fff00027589 */ /* 0x000e2800000e0000 */
[----:B------:R1:W2:Y:S01]  /*0080*/  SHFL.IDX PT, R5, R3, RZ, 0x1f ;  /* 0x00001fff03057589 */ /* 0x0002a200000e0000 */
[----:B0-----:R-:W-:-:S13]  /*0090*/  ISETP.NE.OR P0, PT, R2, RZ, !P0 ;  /* 0x000000ff0200720c */ /* 0x001fda0004705670 */
[----:B-12---:R-:W-:Y:S05]  /*00a0*/  @P0 BRA `(.L_x_1) ;  /* 0x0000000000200947 */ /* 0x006fea0003800000 */
[----:B------:R-:W-:Y:S02]  /*00b0*/  ULDC.64 UR4, c[0x0][0x198] ;  /* 0x0000660000047ab9 */ /* 0x000fe40000000a00 */
[----:B------:R-:W-:Y:S02]  /*00c0*/  UIADD3 UR6, UP0, UR4, 0xf0, URZ ;  /* 0x000000f004067890 */ /* 0x000fe4000ff1e03f */
[----:B------:R-:W-:Y:S02]  /*00d0*/  UIADD3 UR4, UP1, UR4, 0x1f0, URZ ;  /* 0x000001f004047890 */ /* 0x000fe4000ff3e03f */
[----:B------:R-:W-:Y:S02]  /*00e0*/  UIADD3.X UR7, URZ, UR5, URZ, UP0, !UPT ;  /* 0x000000053f077290 */ /* 0x000fe400087fe43f */
[----:B------:R-:W-:-:S07]  /*00f0*/  UIADD3.X UR5, URZ, UR5, URZ, UP1, !UPT ;  /* 0x000000053f057290 */ /* 0x000fce0008ffe43f */
[----:B------:R0:W-:Y:S02]  /*0100*/  UTMACCTL.PF [UR6] ;  /* 0x00000000060079b9 */ /* 0x0001e40008040000 */
[----:B------:R0:W-:Y:S02]  /*0110*/  UTMACCTL.PF [UR4] ;  /* 0x00000000040079b9 */ /* 0x0001e40008040000 */
[----:B0-----:R-:W-:Y:S01]  /*0120*/  NOP ;  /* 0x0000000000007918 */ /* 0x001fe20000000000 */
.L_x_1:
[----:B------:R-:W-:Y:S05]  /*0130*/  BSYNC B0 ;  /* 0x0000000000007941 */ /* 0x000fea0003800000 */
.L_x_0:
[----:B------:R-:W0:Y:S02]  /*0140*/  SHFL.IDX PT, R3, R0, RZ, 0x1f ;  /* 0x00001fff00037589 */ /* 0x000e2400000e0000 */
[----:B0-----:R-:W-:-:S13]  /*0150*/  ISETP.NE.AND P0, PT, R3, RZ, PT ;  /* 0x000000ff0300720c */ /* 0x001fda0003f05270 */
[----:B------:R-:W-:Y:S05]  /*0160*/  @P0 BRA `(.L_x_2) ;  /* 0x0000000000b40947 */ /* 0x000fea0003800000 */
[----:B------:R-:W-:Y:S01]  /*0170*/  ELECT P0, URZ, PT ;  /* 0x00000000003f782f */ /* 0x000fe20003800000 */
[----:B------:R-:W-:-:S12]  /*0180*/  BSSY B0, `(.L_x_2) ;  /* 0x000002b000007945 */ /* 0x000fd80003800000 */
[----:B------:R-:W-:Y:S05]  /*0190*/  @!P0 BRA `(.L_x_3) ;  /* 0x0000000000a48947 */ /* 0x000fea0003800000 */
[----:B------:R-:W0:Y:S01]  /*01a0*/  S2UR UR8, SR_CgaCtaId ;  /* 0x00000000000879c3 */ /* 0x000e220000008800 */
[----:B------:R-:W-:Y:S01]  /*01b0*/  UMOV UR4, 0x400 ;  /* 0x0000040000047882 */ /* 0x000fe20000000000 */
[----:B------:R-:W-:Y:S01]  /*01c0*/  UMOV UR5, 0x1 ;  /* 0x0000000100057882 */ /* 0x000fe20000000000 */
[----:B------:R-:W-:Y:S02]  /*01d0*/  UMOV UR6, 0x4 ;  /* 0x0000000400067882 */ /* 0x000fe40000000000 */
[----:B------:R-:W-:-:S04]  /*01e0*/  UIADD3 UR6, -UR6, 0x100000, URZ ;  /* 0x0010000006067890 */ /* 0x000fc8000fffe13f */
[----:B------:R-:W-:Y:S02]  /*01f0*/  USHF.L.U32 UR7, UR6, 0xb, URZ ;  /* 0x0000000b06077899 */ /* 0x000fe4000800063f */
[----:B------:R-:W-:Y:S02]  /*0200*/  USHF.L.U32 UR6, UR6, 0x1, URZ ;  /* 0x0000000106067899 */ /* 0x000fe4000800063f */
[----:B0-----:R-:W-:Y:S02]  /*0210*/  ULEA UR8, UR8, UR4, 0x18 ;  /* 0x0000000408087291 */ /* 0x001fe4000f8ec03f */
[----:B------:R-:W-:-:S04]  /*0220*/  UIADD3 UR4, -UR5, 0x100000, URZ ;  /* 0x0010000005047890 */ /* 0x000fc8000fffe13f */
[----:B------:R-:W-:Y:S02]  /*0230*/  USHF.L.U32 UR5, UR4, 0xb, URZ ;  /* 0x0000000b04057899 */ /* 0x000fe4000800063f */
[----:B------:R-:W-:Y:S01]  /*0240*/  USHF.L.U32 UR4, UR4, 0x1, URZ ;  /* 0x0000000104047899 */ /* 0x000fe2000800063f */
[----:B------:R-:W0:Y:S11]  /*0250*/  FENCE.VIEW.ASYNC.S ;  /* 0x00000000000073c6 */ /* 0x000e360000000000 */
[----:B0-----:R0:W1:Y:S01]  /*0260*/  SYNCS.EXCH.64 URZ, [UR8], UR4 ;  /* 0x00000004083f75b2 */ /* 0x0010620008000100 */
[----:B------:R0:W2:Y:S01]  /*0270*/  SYNCS.EXCH.64 URZ, [UR8+0x70], UR6 ;  /* 0x00007006083f75b2 */ /* 0x0000a20008000100 */
[----:B------:R0:W3:Y:S01]  /*0280*/  SYNCS.EXCH.64 URZ, [UR8+0x8], UR4 ;  /* 0x00000804083f75b2 */ /* 0x0000e20008000100 */
[----:B------:R0:W4:Y:S01]  /*0290*/  SYNCS.EXCH.64 URZ, [UR8+0x78], UR6 ;  /* 0x00007806083f75b2 */ /* 0x0001220008000100 */
[----:B------:R0:W0:Y:S01]  /*02a0*/  SYNCS.EXCH.64 URZ, [UR8+0x10], UR4 ;  /* 0x00001004083f75b2 */ /* 0x0000220008000100 */
        /* <DEDUP_REMOVED lines=23> */
[----:B-1234-:R-:W-:Y:S01]  /*0420*/  NOP ;  /* 0x0000000000007918 */ /* 0x01efe20000000000 */
.L_x_3:
[----:B0-----:R-:W-:Y:S05]  /*0430*/  BSYNC B0 ;  /* 0x0000000000007941 */ /* 0x001fea0003800000 */
.L_x_2:
[----:B------:R-:W-:Y:S01]  /*0440*/  SHF.R.S32.HI R4, RZ, 0x1f, R6 ;  /* 0x0000001fff047819 */ /* 0x000fe20000011406 */
[----:B------:R-:W0:Y:S01]  /*0450*/  SHFL.IDX PT, R0, R0, RZ, 0x1f ;  /* 0x00001fff00007589 */ /* 0x000e2200000e0000 */
[----:B------:R-:W1:Y:S01]  /*0460*/  S2UR UR8, SR_CTAID.X ;  /* 0x00000000000879c3 */ /* 0x000e620000002500 */
[----:B------:R-:W-:Y:S02]  /*0470*/  ELECT P0, URZ, PT ;  /* 0x00000000003f782f */ /* 0x000fe40003800000 */
[----:B------:R-:W-:Y:S01]  /*0480*/  LEA.HI R4, R4, R6, RZ, 0x7 ;  /* 0x0000000604047211 */ /* 0x000fe200078f38ff */
[----:B------:R-:W-:Y:S01]  /*0490*/  ULDC UR4, c[0x0][0x150] ;  /* 0x0000540000047ab9 */ /* 0x000fe20000000800 */
[----:B------:R-:W-:Y:S01]  /*04a0*/  SHF.R.S32.HI R8, RZ, 0x1f, R3 ;  /* 0x0000001fff087819 */ /* 0x000fe20000011403 */
[----:B------:R-:W-:Y:S01]  /*04b0*/  NOP ;  /* 0x0000000000007918 */ /* 0x000fe20000000000 */
[----:B------:R-:W-:Y:S01]  /*04c0*/  LOP3.LUT R4, R4, 0xffffff80, RZ, 0xc0, !PT ;  /* 0xffffff8004047812 */ /* 0x000fe200078ec0ff */
[----:B------:R-:W-:Y:S01]  /*04d0*/  NOP ;  /* 0x0000000000007918 */ /* 0x000fe20000000000 */
[----:B------:R-:W-:Y:S01]  /*04e0*/  LEA.HI R8, R8, R3, RZ, 0x2 ;  /* 0x0000000308087211 */ /* 0x000fe200078f10ff */
[----:B------:R-:W2:Y:S01]  /*04f0*/  LDC R10, c[0x0][0x144] ;  /* 0x00005100ff0a7b82 */ /* 0x000ea20000000800 */
[----:B------:R-:W-:Y:S01]  /*0500*/  ISETP.NE.AND P3, PT, R5, RZ, PT ;  /* 0x000000ff0500720c */ /* 0x000fe20003f65270 */
[----:B------:R-:W-:Y:S01]  /*0510*/  IMAD.IADD R6, R6, 0x1, -R4 ;  /* 0x0000000106067824 */ /* 0x000fe200078e0a04 */
[----:B------:R-:W-:Y:S01]  /*0520*/  LOP3.LUT R8, R8, 0x3ffffffc, RZ, 0xc0, !PT ;  /* 0x3ffffffc08087812 */ /* 0x000fe200078ec0ff */
[----:B------:R-:W3:Y:S03]  /*0530*/  S2R R4, SR_CTAID.Y ;  /* 0x0000000000047919 */ /* 0x000ee60000002600 */
[----:B------:R-:W-:Y:S01]  /*0540*/  SHF.R.S32.HI R7, RZ, 0x1f, R6 ;  /* 0x0000001fff077819 */ /* 0x000fe20000011406 */
[----:B------:R-:W-:Y:S01]  /*0550*/  IMAD.IADD R8, R3, 0x1, -R8 ;  /* 0x0000000103087824 */ /* 0x000fe200078e0a08 */
[----:B------:R-:W4:Y:S02]  /*0560*/  LDC R13, c[0x0][0x140] ;  /* 0x00005000ff0d7b82 */ /* 0x000f240000000800 */
[----:B------:R-:W-:-:S02]  /*0570*/  LEA.HI R7, R7, R6, RZ, 0x3 ;  /* 0x0000000607077211 */ /* 0x000fc400078f18ff */
[----:B0-----:R-:W-:Y:S02]  /*0580*/  ISETP.NE.OR P0, PT, R0, RZ, !P0 ;  /* 0x000000ff0000720c */ /* 0x001fe40004705670 */
[--C-:B------:R-:W-:Y:S02]  /*0590*/  SHF.R.S32.HI R0, RZ, 0x3, R7.reuse ;  /* 0x00000003ff007819 */ /* 0x100fe40000011407 */
[----:B------:R-:W-:Y:S02]  /*05a0*/  SHF.R.S32.HI R7, RZ, 0x1f, R7 ;  /* 0x0000001fff077819 */ /* 0x000fe40000011407 */
[----:B-1----:R-:W-:Y:S02]  /*05b0*/  I2FP.F32.U32 R9, UR8 ;  /* 0x0000000800097c45 */ /* 0x002fe40008201000 */
[----:B------:R-:W-:-:S03]  /*05c0*/  LEA.HI R7, R7, R0, RZ, 0x2 ;  /* 0x0000000007077211 */ /* 0x000fc600078f10ff */
[----:B------:R-:W-:Y:S01]  /*05d0*/  FMUL R9, R9, UR4 ;  /* 0x0000000409097c20 */ /* 0x000fe20008400000 */
[----:B------:R-:W-:Y:S01]  /*05e0*/  LOP3.LUT R7, R7, 0xfffffffc, RZ, 0xc0, !PT ;  /* 0xfffffffc07077812 */ /* 0x000fe200078ec0ff */
[----:B------:R-:W-:Y:S01]  /*05f0*/  VOTEU.ALL UP0, P0 ;  /* 0x00000000003f7886 */ /* 0x000fe20000000000 */
[----:B------:R-:W-:Y:S01]  /*0600*/  ULDC UR4, c[0x0][0x154] ;  /* 0x0000550000047ab9 */ /* 0x000fe20000000800 */
[----:B------:R-:W-:Y:S02]  /*0610*/  VOTEU.ALL UP1, P0 ;  /* 0x00000000003f7886 */ /* 0x000fe40000020000 */
[----:B------:R-:W0:Y:S01]  /*0620*/  F2I.U32.TRUNC.NTZ R9, R9 ;  /* 0x0000000900097305 */ /* 0x000e22000020f000 */
[----:B------:R-:W-:Y:S01]  /*0630*/  IMAD.IADD R7, R0, 0x1, -R7 ;  /* 0x0000000100077824 */ /* 0x000fe200078e0a07 */
[----:B------:R-:W1:Y:S01]  /*0640*/  @!UP0 S2UR UR7, SR_CgaCtaId ;  /* 0x00000000000789c3 */ /* 0x000e620000008800 */
[----:B------:R-:W-:Y:S01]  /*0650*/  @!UP0 UMOV UR6, 0x400 ;  /* 0x0000040000068882 */ /* 0x000fe20000000000 */
[----:B----4-:R-:W-:Y:S01]  /*0660*/  ISETP.EQ.U32.AND P2, PT, R13, 0x1, PT ;  /* 0x000000010d00780c */ /* 0x010fe20003f42070 */
[----:B------:R-:W-:Y:S01]  /*0670*/  IMAD R8, R8, 0x4, R7 ;  /* 0x0000000408087824 */ /* 0x000fe200078e0207 */
[----:B---3--:R-:W-:-:S04]  /*0680*/  I2FP.F32.U32 R3, R4 ;  /* 0x0000000400037245 */ /* 0x008fc80000201000 */
[----:B------:R-:W-:Y:S01]  /*0690*/  LEA.HI R0, R8, R8, RZ, 0x1 ;  /* 0x0000000808007211 */ /* 0x000fe200078f08ff */
[----:B------:R-:W-:Y:S01]  /*06a0*/  FMUL R12, R3, UR4 ;  /* 0x00000004030c7c20 */ /* 0x000fe20008400000 */
[----:B------:R-:W3:Y:S01]  /*06b0*/  LDC R7, c[0x0][0x148] ;  /* 0x00005200ff077b82 */ /* 0x000ee20000000800 */
[----:B------:R-:W-:Y:S01]  /*06c0*/  UMOV UR4, 0x20 ;  /* 0x0000002000047882 */ /* 0x000fe20000000000 */
[----:B------:R-:W-:Y:S01]  /*06d0*/  LOP3.LUT R11, R0, 0xfffffffe, RZ, 0xc0, !PT ;  /* 0xfffffffe000b7812 */ /* 0x000fe200078ec0ff */
[----:B------:R-:W-:-:S04]  /*06e0*/  @!UP0 UIADD3 UR4, -UR4, 0x100000, URZ ;  /* 0x0010000004048890 */ /* 0x000fc8000fffe13f */
[----:B------:R-:W-:Y:S02]  /*06f0*/  @!UP0 USHF.L.U32 UR5, UR4, 0xb, URZ ;  /* 0x0000000b04058899 */ /* 0x000fe4000800063f */
[----:B------:R-:W-:Y:S01]  /*0700*/  @!UP0 USHF.L.U32 UR4, UR4, 0x1, URZ ;  /* 0x0000000104048899 */ /* 0x000fe2000800063f */
[----:B0-----:R-:W-:Y:S01]  /*0710*/  IADD3 R15, -R9, RZ, RZ ;  /* 0x000000ff090f7210 */ /* 0x001fe20007ffe1ff */
[----:B------:R-:W0:Y:S01]  /*0720*/  F2I.U32.TRUNC.NTZ R12, R12 ;  /* 0x0000000c000c7305 */ /* 0x000e22000020f000 */
[----:B------:R-:W-:Y:S01]  /*0730*/  SHF.R.S32.HI R9, RZ, 0x1f, R2 ;  /* 0x0000001fff097819 */ /* 0x000fe20000011402 */
[----:B------:R-:W-:Y:S02]  /*0740*/  IMAD.IADD R0, R8, 0x1, -R11 ;  /* 0x0000000108007824 */ /* 0x000fe400078e0a0b */
[----:B--2---:R-:W-:Y:S01]  /*0750*/  IMAD R3, R10, R15, UR8 ;  /* 0x000000080a037e24 */ /* 0x004fe2000f8e020f */
[----:B------:R-:W-:Y:S01]  /*0760*/  LEA.HI R9, R9, R2, RZ, 0x2 ;  /* 0x0000000209097211 */ /* 0x000fe200078f10ff */
[----:B------:R-:W-:-:S03]  /*0770*/  IMAD.SHL.U32 R11, R8, 0x4, RZ ;  /* 0x00000004080b7824 */ /* 0x000fc600078e00ff */
[----:B------:R-:W-:Y:S01]  /*0780*/  ISETP.NE.AND P4, PT, R0, R3, PT ;  /* 0x000000030000720c */ /* 0x000fe20003f85270 */
[----:B-1----:R-:W-:Y:S01]  /*0790*/  @!UP0 ULEA UR6, UR7, UR6, 0x18 ;  /* 0x0000000607068291 */ /* 0x002fe2000f8ec03f */
[----:B------:R-:W-:Y:S01]  /*07a0*/  LOP3.LUT R9, R9, 0xfffffffc, RZ, 0xc0, !PT ;  /* 0xfffffffc09097812 */ /* 0x000fe200078ec0ff */
[----:B------:R-:W-:Y:S01]  /*07b0*/  VOTEU.ALL UP0, P0 ;  /* 0x00000000003f7886 */ /* 0x000fe20000000000 */
[----:B------:R-:W-:Y:S01]  /*07c0*/  LOP3.LUT R16, R8, 0xc, R11, 0x78, !PT ;  /* 0x0000000c08107812 */ /* 0x000fe200078e780b */
[----:B0-----:R-:W-:Y:S01]  /*07d0*/  IMAD.MOV R14, RZ, RZ, -R12 ;  /* 0x000000ffff0e7224 */ /* 0x001fe200078e0a0c */
[----:B------:R-:W-:Y:S01]  /*07e0*/  LOP3.LUT P0, RZ, R6, 0x7, RZ, 0xc0, !PT ;  /* 0x0000000706ff7812 */ /* 0x000fe2000780c0ff */
[----:B------:R-:W-:Y:S01]  /*07f0*/  IMAD.IADD R0, R2, 0x1, -R9 ;  /* 0x0000000102007824 */ /* 0x000fe200078e0a09 */
[----:B------:R-:W-:Y:S01]  /*0800*/  IADD3 R6, R5, -0x1, RZ ;  /* 0xffffffff05067810 */ /* 0x000fe20007ffe0ff */
[----:B---3--:R-:W-:Y:S01]  /*0810*/  IMAD R9, R7, R14, R4 ;  /* 0x0000000e07097224 */ /* 0x008fe200078e0204 */
[----:B------:R-:W-:-:S03]  /*0820*/  ISETP.LT.U32.AND P0, PT, R16, 0x2, !P0 ;  /* 0x000000021000780c */ /* 0x000fc60004701070 */
[----:B------:R-:W-:Y:S01]  /*0830*/  @P4 LEA.HI R2, R16, R16, RZ, 0x1 ;  /* 0x0000001010024211 */ /* 0x000fe200078f08ff */
[----:B------:R-:W0:Y:S02]  /*0840*/  FENCE.VIEW.ASYNC.S ;  /* 0x00000000000073c6 */ /* 0x000e240000000000 */
[----:B0-----:R0:W1:Y:S01]  /*0850*/  @!UP0 SYNCS.EXCH.64 URZ, [UR6+0xf0], UR4 ;  /* 0x0000f004063f85b2 */ /* 0x0010620008000100 */
[C---:B------:R-:W-:Y:S02]  /*0860*/  ISETP.NE.AND P1, PT, R0.reuse, 0x3, PT ;  /* 0x000000030000780c */ /* 0x040fe40003f25270 */
[----:B------:R-:W-:Y:S02]  /*0870*/  @P4 SHF.R.S32.HI R2, RZ, 0x1, R2 ;  /* 0x00000001ff024819 */ /* 0x000fe40000011402 */
[----:B------:R-:W-:Y:S02]  /*0880*/  ISETP.EQ.OR P1, PT, R0, RZ, !P1 ;  /* 0x000000ff0000720c */ /* 0x000fe40004f22670 */
[----:B------:R-:W-:Y:S01]  /*0890*/  @P4 ISETP.NE.AND P5, PT, R2, R9, PT ;  /* 0x000000090200420c */ /* 0x000fe20003fa5270 */
[----:B------:R-:W-:Y:S01]  /*08a0*/  IMAD.MOV.U32 R2, RZ, RZ, 0x1 ;  /* 0x00000001ff027424 */ /* 0x000fe200078e00ff */
[----:B------:R-:W-:-:S02]  /*08b0*/  ISETP.EQ.AND P1, PT, R5, RZ, P1 ;  /* 0x000000ff0500720c */ /* 0x000fc40000f22270 */
[----:B------:R-:W-:Y:S02]  /*08c0*/  ISETP.GE.U32.AND P6, PT, R6, 0x2, PT ;  /* 0x000000020600780c */ /* 0x000fe40003fc6070 */
[----:B------:R-:W-:Y:S02]  /*08d0*/  SEL R9, RZ, 0x1, !P0 ;  /* 0x00000001ff097807 */ /* 0x000fe40004000000 */
[----:B------:R-:W-:Y:S01]  /*08e0*/  @P4 SEL R2, RZ, 0x1, P5 ;  /* 0x00000001ff024807 */ /* 0x000fe20002800000 */
[----:B------:R0:W2:Y:S01]  /*08f0*/  @!UP1 SYNCS.EXCH.64 URZ, [UR6+0xf8], UR4 ;  /* 0x0000f804063f95b2 */ /* 0x0000a20008000100 */
[----:B------:R-:W-:Y:S01]  /*0900*/  SEL R17, RZ, 0x1, !P1 ;  /* 0x00000001ff117807 */ /* 0x000fe20004800000 */
[----:B------:R-:W-:Y:S01]  /*0910*/  NOP ;  /* 0x0000000000007918 */ /* 0x000fe20000000000 */
[----:B------:R-:W-:Y:S02]  /*0920*/  LOP3.LUT R2, R2, R9, RZ, 0xc0, !PT ;  /* 0x0000000902027212 */ /* 0x000fe400078ec0ff */
[----:B------:R-:W-:Y:S01]  /*0930*/  SEL R17, R17, 0x2, P6 ;  /* 0x0000000211117807 */ /* 0x000fe20003000000 */
[----:B0-----:R-:W-:Y:S06]  /*0940*/  @!P2 BRA `(.L_x_4) ;  /* 0x000000000008a947 */ /* 0x001fec0003800000 */
[----:B-12---:R-:W-:Y:S01]  /*0950*/  UCGABAR_ARV ;  /* 0x00000000000079c7 */ /* 0x006fe20008000000 */
[----:B------:R-:W-:Y:S05]  /*0960*/  BRA `(.L_x_5) ;  /* 0x0000000000047947 */ /* 0x000fea0003800000 */
.L_x_4:
[----:B-12---:R-:W-:Y:S01]  /*0970*/  NOP ;  /* 0x0000000000007918 */ /* 0x006fe20000000000 */
.L_x_5:
[----:B------:R-:W0:Y:S01]  /*0980*/  LDC R8, c[0x0][0x65c] ;  /* 0x00019700ff087b82 */ /* 0x000e220000000800 */
[----:B------:R-:W-:Y:S01]  /*0990*/  IMAD.MOV.U32 R9, RZ, RZ, RZ ;  /* 0x000000ffff097224 */ /* 0x000fe200078e00ff */
[----:B0-----:R-:W-:Y:S01]  /*09a0*/  ISETP.NE.AND P1, PT, R8, 0x1, PT ;  /* 0x000000010800780c */ /* 0x001fe20003f25270 */
[----:B------:R-:W-:-:S12]  /*09b0*/  IMAD.U32 R8, RZ, RZ, UR8 ;  /* 0x00000008ff087e24 */ /* 0x000fd8000f8e00ff */
[----:B------:R-:W0:Y:S01]  /*09c0*/  @P1 LDC R23, c[0x0][0x10] ;  /* 0x00000400ff171b82 */ /* 0x000e220000000800 */
[----:B------:R-:W-:Y:S02]  /*09d0*/  @P1 IMAD.MOV.U32 R5, RZ, RZ, RZ ;  /* 0x000000ffff051224 */ /* 0x000fe400078e00ff */
[----:B------:R-:W-:-:S05]  /*09e0*/  @P1 IMAD.MOV.U32 R19, RZ, RZ, RZ ;  /* 0x000000ffff131224 */ /* 0x000fca00078e00ff */
[----:B------:R-:W1:Y:S01]  /*09f0*/  @!P1 LDC R11, c[0x0][0xc] ;  /* 0x00000300ff0b9b82 */ /* 0x000e620000000800 */
[----:B0-----:R-:W-:-:S04]  /*0a00*/  @P1 IMAD.WIDE.U32 R22, R23, UR8, R4 ;  /* 0x0000000817161c25 */ /* 0x001fc8000f8e0004 */
[----:B------:R-:W-:Y:S02]  /*0a10*/  @P1 IMAD.IADD R19, R23, 0x1, R19 ;  /* 0x0000000117131824 */ /* 0x000fe400078e0213 */
[----:B-1----:R-:W-:-:S04]  /*0a20*/  @!P1 IMAD.WIDE.U32 R8, R4, R11, R8 ;  /* 0x0000000b04089225 */ /* 0x002fc800078e0008 */
[----:B------:R-:W-:Y:S01]  /*0a30*/  @!P1 IMAD.MOV.U32 R19, RZ, RZ, R9 ;  /* 0x000000ffff139224 */ /* 0x000fe200078e0009 */
[----:B------:R-:W-:Y:S01]  /*0a40*/  @!P1 MOV R22, R8 ;  /* 0x0000000800169202 */ /* 0x000fe20000000f00 */
[----:B------:R-:W-:Y:S06]  /*0a50*/  @!P2 BRA `(.L_x_6) ;  /* 0x00000000000ca947 */ /* 0x000fec0003800000 */
[----:B------:R-:W-:Y:S01]  /*0a60*/  UCGABAR_WAIT ;  /* 0x0000000000007dc7 */ /* 0x000fe20008000000 */
[----:B------:R-:W-:Y:S01]  /*0a70*/  CCTL.IVALL ;  /* 0x00000000ff00798f */ /* 0x000fe20002000000 */
[----:B------:R-:W-:Y:S05]  /*0a80*/  BRA `(.L_x_7) ;  /* 0x0000000000047947 */ /* 0x000fea0003800000 */
.L_x_6:
[----:B------:R-:W-:Y:S06]  /*0a90*/  BAR.SYNC.DEFER_BLOCKING 0x0 ;  /* 0x0000000000007b1d */ /* 0x000fec0000010000 */
.L_x_7:
[----:B------:R-:W-:Y:S05]  /*0aa0*/  @!P3 BRA `(.L_x_8) ;  /* 0x0000010c007cb947 */ /* 0x000fea0003800000 */
[----:B------:R-:W-:-:S13]  /*0ab0*/  ISETP.GT.U32.AND P0, PT, R6, 0x1, PT ;  /* 0x000000010600780c */ /* 0x000fda0003f04070 */
[----:B------:R-:W-:Y:S05]  /*0ac0*/  @P0 EXIT ;  /* 0x000000000000094d */ /* 0x000fea0003800000 */
[----:B------:R-:W-:Y:S01]  /*0ad0*/  IMAD.MOV.U32 R8, RZ, RZ, -0x1 ;  /* 0xffffffffff087424 */ /* 0x000fe200078e00ff */
[----:B------:R-:W-:Y:S01]  /*0ae0*/  ULDC.64 UR4, c[0x0][0x650] ;  /* 0x0001940000047ab9 */ /* 0x000fe20000000a00 */
[----:B------:R-:W-:Y:S01]  /*0af0*/  IMAD.MOV.U32 R6, RZ, RZ, -0x1 ;  /* 0xffffffffff067424 */ /* 0x000fe200078e00ff */
[----:B------:R-:W-:Y:S01]  /*0b00*/  ISETP.GE.U32.AND P0, PT, R22, UR4, PT ;  /* 0x0000000416007c0c */ /* 0x000fe2000bf06070 */
[----:B------:R-:W-:Y:S01]  /*0b10*/  IMAD.MOV.U32 R18, RZ, RZ, -0x1 ;  /* 0xffffffffff127424 */ /* 0x000fe200078e00ff */
[----:B------:R0:W-:Y:S01]  /*0b20*/  STL [R1], R8 ;  /* 0x0000000801007387 */ /* 0x0001e20000100800 */
[----:B------:R-:W-:Y:S02]  /*0b30*/  PRMT R0, RZ, 0x7610, R0 ;  /* 0x00007610ff007816 */ /* 0x000fe40000000000 */
[----:B------:R-:W-:Y:S01]  /*0b40*/  ISETP.GE.U32.AND.EX P0, PT, R19, UR5, PT, P0 ;  /* 0x0000000513007c0c */ /* 0x000fe2000bf06100 */
[----:B------:R0:W-:-:S12]  /*0b50*/  STL [R1+0x4], R6 ;  /* 0x0000040601007387 */ /* 0x0001d80000100800 */
[----:B0-----:R-:W-:Y:S05]  /*0b60*/  @P0 BRA `(.L_x_9) ;  /* 0x0000000400380947 */ /* 0x001fea0003800000 */
[----:B------:R-:W0:Y:S01]  /*0b70*/  LDC.64 R20, c[0x0][0x628] ;  /* 0x00018a00ff147b82 */ /* 0x000e220000000a00 */
[----:B------:R-:W-:Y:S01]  /*0b80*/  IMAD.MOV.U32 R8, RZ, RZ, R22 ;  /* 0x000000ffff087224 */ /* 0x000fe200078e0016 */
[----:B------:R-:W-:-:S06]  /*0b90*/  MOV R9, R19 ;  /* 0x0000001300097202 */ /* 0x000fcc0000000f00 */
[----:B------:R-:W1:Y:S08]  /*0ba0*/  LDC R0, c[0x0][0x630] ;  /* 0x00018c00ff007b82 */ /* 0x000e700000000800 */
[----:B------:R-:W2:Y:S01]  /*0bb0*/  LDC.64 R24, c[0x0][0x620] ;  /* 0x00018800ff187b82 */ /* 0x000ea20000000a00 */
[----:B0-----:R-:W-:-:S04]  /*0bc0*/  ISETP.NE.U32.AND P0, PT, R20, RZ, PT ;  /* 0x000000ff1400720c */ /* 0x001fc80003f05070 */
[----:B------:R-:W-:-:S13]  /*0bd0*/  ISETP.NE.AND.EX P0, PT, R21, RZ, PT, P0 ;  /* 0x000000ff1500720c */ /* 0x000fda0003f05300 */
[----:B-12---:R-:W-:Y:S05]  /*0be0*/  @!P0 BRA `(.L_x_10) ;  /* 0x0000000000288947 */ /* 0x006fea0003800000 */
[----:B------:R-:W0:Y:S02]  /*0bf0*/  LDC R13, c[0x0][0x634] ;  /* 0x00018d00ff0d7b82 */ /* 0x000e240000000800 */
[----:B0-----:R-:W-:-:S05]  /*0c00*/  IADD3 R13, P0, R22, R13, RZ ;  /* 0x0000000d160d7210 */ /* 0x001fca0007f1e0ff */
[----:B------:R-:W-:-:S04]  /*0c10*/  IMAD.X R15, RZ, RZ, R19, P0 ;  /* 0x000000ffff0f7224 */ /* 0x000fc800000e0613 */
[----:B------:R-:W-:-:S04]  /*0c20*/  IMAD.WIDE.U32 R8, R15, R20, RZ ;  /* 0x000000140f087225 */ /* 0x000fc800078e00ff */
[----:B------:R-:W-:-:S04]  /*0c30*/  IMAD.WIDE.U32 R10, P0, R13, R21, R8 ;  /* 0x000000150d0a7225 */ /* 0x000fc80007800008 */
[----:B------:R-:W-:-:S04]  /*0c40*/  IMAD.WIDE.U32 R8, R13, R20, RZ ;  /* 0x000000140d087225 */ /* 0x000fc800078e00ff */
[----:B------:R-:W-:Y:S01]  /*0c50*/  IMAD.X R13, RZ, RZ, RZ, P0 ;  /* 0x000000ffff0d7224 */ /* 0x000fe200000e06ff */
[----:B------:R-:W-:Y:S01]  /*0c60*/  IADD3 RZ, P0, R9, R10, RZ ;  /* 0x0000000a09ff7210 */ /* 0x000fe20007f1e0ff */
[----:B------:R-:W-:-:S04]  /*0c70*/  IMAD.MOV.U32 R12, RZ, RZ, R11 ;  /* 0x000000ffff0c7224 */ /* 0x000fc800078e000b */
[----:B------:R-:W-:-:S08]  /*0c80*/  IMAD.WIDE.U32.X R8, R15, R21, R12, P0 ;  /* 0x000000150f087225 */ /* 0x000fd000000e040c */
.L_x_10:
[----:B------:R-:W0:Y:S01]  /*0c90*/  LDC.64 R20, c[0x0][0x640] ;  /* 0x00019000ff147b82 */ /* 0x000e220000000a00 */
[-CC-:B------:R-:W-:Y:S01]  /*0ca0*/  SHF.R.U64 R26, R8, R0.reuse, R9.reuse ;  /* 0x00000000081a7219 */ /* 0x180fe20000001209 */
[----:B------:R-:W-:Y:S01]  /*0cb0*/  IMAD.MOV.U32 R18, RZ, RZ, R22 ;  /* 0x000000ffff127224 */ /* 0x000fe200078e0016 */
[----:B------:R-:W-:Y:S01]  /*0cc0*/  SHF.R.U32.HI R0, RZ, R0, R9 ;  /* 0x00000000ff007219 */ /* 0x000fe20000011609 */
[----:B------:R-:W-:Y:S01]  /*0cd0*/  IMAD R28, R7, R14, R4 ;  /* 0x0000000e071c7224 */ /* 0x000fe200078e0204 */
[----:B------:R-:W-:Y:S01]  /*0ce0*/  IADD3 R5, P0, RZ, -R26, RZ ;  /* 0x8000001aff057210 */ /* 0x000fe20007f1e0ff */
[----:B------:R-:W-:Y:S02]  /*0cf0*/  IMAD.MOV.U32 R23, RZ, RZ, 0x1 ;  /* 0x00000001ff177424 */ /* 0x000fe400078e00ff */
[----:B------:R-:W1:Y:S02]  /*0d00*/  LDC R6, c[0x0][0x618] ;  /* 0x00018600ff067b82 */ /* 0x000e640000000800 */
[----:B------:R-:W-:-:S04]  /*0d10*/  IMAD.X R9, RZ, RZ, ~R0, P0 ;  /* 0x000000ffff097224 */ /* 0x000fc800000e0e00 */
[-C--:B------:R-:W-:Y:S02]  /*0d20*/  IMAD R0, R9, R24.reuse, RZ ;  /* 0x0000001809007224 */ /* 0x080fe400078e02ff */
[----:B------:R-:W2:Y:S01]  /*0d30*/  LDC R11, c[0x0][0x608] ;  /* 0x00018200ff0b7b82 */ /* 0x000ea20000000800 */
[----:B------:R-:W-:-:S04]  /*0d40*/  IMAD.WIDE.U32 R8, R5, R24, R18 ;  /* 0x0000001805087225 */ /* 0x000fc800078e0012 */
[----:B------:R-:W-:-:S03]  /*0d50*/  IMAD R5, R5, R25, R0 ;  /* 0x0000001905057224 */ /* 0x000fc600078e0200 */
[----:B------:R-:W3:Y:S01]  /*0d60*/  LDC R12, c[0x0][0x658] ;  /* 0x00019600ff0c7b82 */ /* 0x000ee20000000800 */
[----:B0-----:R-:W-:Y:S02]  /*0d70*/  ISETP.NE.U32.AND P0, PT, R20, RZ, PT ;  /* 0x000000ff1400720c */ /* 0x001fe40003f05070 */
[----:B------:R-:W-:Y:S01]  /*0d80*/  IADD3 R5, R9, R5, RZ ;  /* 0x0000000509057210 */ /* 0x000fe20007ffe0ff */
[----:B------:R-:W-:Y:S01]  /*0d90*/  IMAD.MOV.U32 R9, RZ, RZ, -0x1 ;  /* 0xffffffffff097424 */ /* 0x000fe200078e00ff */
[----:B------:R-:W-:-:S03]  /*0da0*/  ISETP.NE.AND.EX P0, PT, R21, RZ, PT, P0 ;  /* 0x000000ff1500720c */ /* 0x000fc60003f05300 */
[----:B------:R-:W0:Y:S01]  /*0db0*/  LDC R15, c[0x0][0x600] ;  /* 0x00018000ff0f7b82 */ /* 0x000e220000000800 */
[-CC-:B-1----:R-:W-:Y:S02]  /*0dc0*/  SHF.R.U64 R13, R8, R6.reuse, R5.reuse ;  /* 0x00000006080d7219 */ /* 0x182fe40000001205 */
[----:B------:R-:W-:-:S05]  /*0dd0*/  SHF.R.U32.HI R0, RZ, R6, R5 ;  /* 0x00000006ff007219 */ /* 0x000fca0000011605 */
[----:B------:R-:W1:Y:S01]  /*0de0*/  LDC R18, c[0x0][0x648] ;  /* 0x00019200ff127b82 */ /* 0x000e620000000800 */
[-CC-:B--2---:R-:W-:Y:S02]  /*0df0*/  SHF.R.U64 R27, R13, R11.reuse, R0.reuse ;  /* 0x0000000b0d1b7219 */ /* 0x184fe40000001200 */
[----:B------:R-:W-:-:S05]  /*0e00*/  SHF.R.U32.HI R5, RZ, R11, R0 ;  /* 0x0000000bff057219 */ /* 0x000fca0000011600 */
[----:B------:R-:W2:Y:S01]  /*0e10*/  LDC R24, c[0x0][0x638] ;  /* 0x00018e00ff187b82 */ /* 0x000ea20000000800 */
[-CC-:B---3--:R-:W-:Y:S02]  /*0e20*/  SHF.R.U64 R14, R27, R12.reuse, R5.reuse ;  /* 0x0000000c1b0e7219 */ /* 0x188fe40000001205 */
[-C--:B------:R-:W-:Y:S02]  /*0e30*/  SHF.L.U32 R0, R9, R12.reuse, RZ ;  /* 0x0000000c09007219 */ /* 0x080fe400000006ff */
[----:B------:R-:W-:Y:S01]  /*0e40*/  SHF.R.U32.HI R5, RZ, R12, R5 ;  /* 0x0000000cff057219 */ /* 0x000fe20000011605 */
[----:B------:R-:W-:Y:S01]  /*0e50*/  IMAD.MOV.U32 R4, RZ, RZ, R14 ;  /* 0x000000ffff047224 */ /* 0x000fe200078e000e */
[----:B------:R-:W-:Y:S01]  /*0e60*/  LOP3.LUT R10, RZ, R0, RZ, 0x33, !PT ;  /* 0x00000000ff0a7212 */ /* 0x000fe200078e33ff */
[----:B------:R-:W3:Y:S01]  /*0e70*/  LDC R25, c[0x0][0x610] ;  /* 0x00018400ff197b82 */ /* 0x000ee20000000800 */
[----:B------:R-:W-:Y:S05]  /*0e80*/  @!P0 BRA `(.L_x_11) ;  /* 0x0000000000288947 */ /* 0x000fea0003800000 */
[----:B------:R-:W4:Y:S02]  /*0e90*/  LDC R9, c[0x0][0x64c] ;  /* 0x00019300ff097b82 */ /* 0x000f240000000800 */
[----:B----4-:R-:W-:-:S05]  /*0ea0*/  IADD3 R9, P0, R14, R9, RZ ;  /* 0x000000090e097210 */ /* 0x010fca0007f1e0ff */
[----:B------:R-:W-:-:S04]  /*0eb0*/  IMAD.X R11, RZ, RZ, R5, P0 ;  /* 0x000000ffff0b7224 */ /* 0x000fc800000e0605 */
[----:B------:R-:W-:-:S04]  /*0ec0*/  IMAD.WIDE.U32 R4, R11, R20, RZ ;  /* 0x000000140b047225 */ /* 0x000fc800078e00ff */
[----:B------:R-:W-:-:S04]  /*0ed0*/  IMAD.WIDE.U32 R6, P0, R9, R21, R4 ;  /* 0x0000001509067225 */ /* 0x000fc80007800004 */
[----:B------:R-:W-:Y:S01]  /*0ee0*/  IMAD.WIDE.U32 R4, R9, R20, RZ ;  /* 0x0000001409047225 */ /* 0x000fe200078e00ff */
[----:B------:R-:W-:-:S03]  /*0ef0*/  MOV R8, R7 ;  /* 0x0000000700087202 */ /* 0x000fc60000000f00 */
[----:B------:R-:W-:Y:S01]  /*0f00*/  IMAD.X R9, RZ, RZ, RZ, P0 ;  /* 0x000000ffff097224 */ /* 0x000fe200000e06ff */
[----:B------:R-:W-:-:S05]  /*0f10*/  IADD3 RZ, P0, R5, R6, RZ ;  /* 0x0000000605ff7210 */ /* 0x000fca0007f1e0ff */
[----:B------:R-:W-:-:S08]  /*0f20*/  IMAD.WIDE.U32.X R4, R11, R21, R8, P0 ;  /* 0x000000150b047225 */ /* 0x000fd000000e0408 */
.L_x_11:
[----:B-1----:R-:W-:Y:S01]  /*0f30*/  SHF.R.U64 R4, R4, R18, R5 ;  /* 0x0000001204047219 */ /* 0x002fe20000001205 */
[----:B0-----:R-:W-:Y:S01]  /*0f40*/  VIADD R6, R15, 0xffffffff ;  /* 0xffffffff0f067836 */ /* 0x001fe20000000000 */
[----:B------:R-:W-:Y:S01]  /*0f50*/  SHF.L.U32 R0, R23, R12, RZ ;  /* 0x0000000c17007219 */ /* 0x000fe200000006ff */
[----:B------:R-:W-:Y:S01]  /*0f60*/  IMAD.MOV.U32 R18, RZ, RZ, R26 ;  /* 0x000000ffff127224 */ /* 0x000fe200078e001a */
[----:B------:R-:W-:Y:S01]  /*0f70*/  LOP3.LUT R5, R27, R10, RZ, 0xc0, !PT ;  /* 0x0000000a1b057212 */ /* 0x000fe200078ec0ff */
[----:B------:R-:W-:Y:S01]  /*0f80*/  IMAD.MOV R7, RZ, RZ, -R4 ;  /* 0x000000ffff077224 */ /* 0x000fe200078e0a04 */
[----:B------:R-:W-:Y:S02]  /*0f90*/  SEL R3, R3, R28, !P1 ;  /* 0x0000001c03037207 */ /* 0x000fe40004800000 */
[----:B------:R-:W-:Y:S01]  /*0fa0*/  LOP3.LUT R6, R13, R6, RZ, 0xc0, !PT ;  /* 0x000000060d067212 */ /* 0x000fe200078ec0ff */
[----:B------:R-:W-:Y:S02]  /*0fb0*/  IMAD R4, R0, R4, R5 ;  /* 0x0000000400047224 */ /* 0x000fe400078e0205 */
[----:B--2---:R-:W-:-:S02]  /*0fc0*/  IMAD R0, R7, R24, R14 ;  /* 0x0000001807007224 */ /* 0x004fc400078e020e */
[----:B---3--:R-:W-:Y:S02]  /*0fd0*/  IMAD R3, R4, R25, R3 ;  /* 0x0000001904037224 */ /* 0x008fe400078e0203 */
[----:B------:R-:W-:Y:S02]  /*0fe0*/  IMAD.MOV.U32 R5, RZ, RZ, 0x1 ;  /* 0x00000001ff057424 */ /* 0x000fe400078e00ff */
[----:B------:R-:W-:-:S03]  /*0ff0*/  IMAD R4, R0, R15, R6 ;  /* 0x0000000f00047224 */ /* 0x000fc600078e0206 */
[----:B------:R-:W-:Y:S02]  /*1000*/  PRMT R0, R5, 0x7610, R0 ;  /* 0x0000761005007816 */ /* 0x000fe40000000000 */
[----:B------:R-:W-:Y:S02]  /*1010*/  SEL R5, R4, R3, !P1 ;  /* 0x0000000304057207 */ /* 0x000fe40004800000 */
[----:B------:R-:W-:-:S03]  /*1020*/  SEL R3, R3, R4, !P1 ;  /* 0x0000000403037207 */ /* 0x000fc60004800000 */
[----:B------:R0:W-:Y:S04]  /*1030*/  STL [R1+0x4], R5 ;  /* 0x0000040501007387 */ /* 0x0001e80000100800 */
[----:B------:R0:W-:Y:S02]  /*1040*/  STL [R1], R3 ;  /* 0x0000000301007387 */ /* 0x0001e40000100800 */
.L_x_9:
[----:B------:R-:W-:-:S08]  /*1050*/  NOP ;  /* 0x0000000000007918 */ /* 0x000fd00000000000 */
[----:B------:R-:W1:Y:S02]  /*1060*/  USETMAXREG.TRY_ALLOC.CTAPOOL UP0, 0xe8 ;  /* 0x000000e8000079c8 */ /* 0x000e640008000600 */
[----:B-1----:R-:W-:-:S13]  /*1070*/  PLOP3.LUT P0, PT, PT, PT, UP0, 0x80, 0x0 ;  /* 0x000000000000781c */ /* 0x002fda0003f0f008 */
[----:B------:R-:W-:Y:S05]  /*1080*/  @!P0 BRA `(.L_x_9) ;  /* 0xfffffffc00f08947 */ /* 0x000fea000383ffff */
[----:B------:R-:W-:Y:S01]  /*1090*/  ULDC.64 UR4, c[0x0][0x598] ;  /* 0x0001660000047ab9 */ /* 0x000fe20000000a00 */
[----:B------:R-:W-:Y:S01]  /*10a0*/  ULDC.64 UR36, c[0x0][0x208] ;  /* 0x0000820000247ab9 */ /* 0x000fe20000000a00 */
[----:B------:R-:W-:-:S04]  /*10b0*/  ISETP.NE.U32.AND P0, PT, RZ, UR4, PT ;  /* 0x00000004ff007c0c */ /* 0x000fc8000bf05070 */
[----:B------:R-:W-:-:S13]  /*10c0*/  ISETP.NE.AND.EX P0, PT, RZ, UR5, PT, P0 ;  /* 0x00000005ff007c0c */ /* 0x000fda000bf05300 */
[----:B------:R-:W-:Y:S05]  /*10d0*/  @!P0 BRA `(.L_x_12) ;  /* 0x00000000001c8947 */ /* 0x000fea0003800000 */
[----:B0-----:R-:W0:Y:S02]  /*10e0*/  LDC.64 R4, c[0x0][0x598] ;  /* 0x00016600ff047b82 */ /* 0x001e240000000a00 */
[----:B0-----:R-:W2:Y:S02]  /*10f0*/  LDG.E.64 R4, desc[UR36][R4.64] ;  /* 0x0000002404047981 */ /* 0x001ea4000c1e1b00 */
[----:B--2---:R-:W-:-:S04]  /*1100*/  ISETP.NE.U32.AND P0, PT, R4, RZ, PT ;  /* 0x000000ff0400720c */ /* 0x004fc80003f05070 */
[----:B------:R-:W-:-:S13]  /*1110*/  ISETP.NE.AND.EX P0, PT, R5, RZ, PT, P0 ;  /* 0x000000ff0500720c */ /* 0x000fda0003f05300 */
[----:B------:R-:W-:Y:S05]  /*1120*/  @!P0 BRA `(.L_x_12) ;  /* 0x0000000000088947 */ /* 0x000fea0003800000 */
[----:B------:R0:W5:Y:S01]  /*1130*/  LD.E R216, desc[UR36][R4.64] ;  /* 0x0000002404d87980 */ /* 0x000162000c101900 */
[----:B------:R-:W-:Y:S05]  /*1140*/  BRA `(.L_x_13) ;  /* 0x0000000000247947 */ /* 0x000fea0003800000 */
.L_x_12:
[----:B------:R-:W-:Y:S02]  /*1150*/  ULDC.64 UR4, c[0x0][0x588] ;  /* 0x0001620000047ab9 */ /* 0x000fe40000000a00 */
[----:B------:R-:W-:-:S04]  /*1160*/  ISETP.NE.U32.AND P0, PT, RZ, UR4, PT ;  /* 0x00000004ff007c0c */ /* 0x000fc8000bf05070 */
[----:B------:R-:W-:-:S13]  /*1170*/  ISETP.NE.AND.EX P0, PT, RZ, UR5, PT, P0 ;  /* 0x00000005ff007c0c */ /* 0x000fda000bf05300 */
[----:B------:R-:W-:Y:S05]  /*1180*/  @!P0 BRA `(.L_x_14) ;  /* 0x00000000000c8947 */ /* 0x000fea0003800000 */
[----:B------:R-:W1:Y:S02]  /*1190*/  LDC.64 R216, c[0x0][0x588] ;  /* 0x00016200ffd87b82 */ /* 0x000e640000000a00 */
[----:B-1----:R1:W5:Y:S01]  /*11a0*/  LDG.E R216, desc[UR36][R216.64] ;  /* 0x00000024d8d87981 */ /* 0x002362000c1e1900 */
[----:B------:R-:W-:Y:S05]  /*11b0*/  BRA `(.L_x_13) ;  /* 0x0000000000087947 */ /* 0x000fea0003800000 */
.L_x_14:
[----:B------:R-:W-:Y:S02]  /*11c0*/  ULDC UR4, c[0x0][0x580] ;  /* 0x0001600000047ab9 */ /* 0x000fe40000000800 */
[----:B------:R-:W-:-:S07]  /*11d0*/  IMAD.U32 R216, RZ, RZ, UR4 ;  /* 0x00000004ffd87e24 */ /* 0x000fce000f8e00ff */
.L_x_13:
[----:B------:R-:W-:Y:S02]  /*11e0*/  ULDC.64 UR4, c[0x0][0x5a0] ;  /* 0x0001680000047ab9 */ /* 0x000fe40000000a00 */
        /* <DEDUP_REMOVED lines=10> */
.L_x_15:
[----:B------:R-:W-:Y:S02]  /*1290*/  ULDC.64 UR4, c[0x0][0x590] ;  /* 0x0001640000047ab9 */ /* 0x000fe40000000a00 */
[----:B------:R-:W-:-:S04]  /*12a0*/  ISETP.NE.U32.AND P0, PT, RZ, UR4, PT ;  /* 0x00000004ff007c0c */ /* 0x000fc8000bf05070 */
[----:B------:R-:W-:-:S13]  /*12b0*/  ISETP.NE.AND.EX P0, PT, RZ, UR5, PT, P0 ;  /* 0x00000005ff007c0c */ /* 0x000fda000bf05300 */
[----:B------:R-:W-:Y:S05]  /*12c0*/  @!P0 BRA `(.L_x_17) ;  /* 0x00000000000c8947 */ /* 0x000fea0003800000 */
[----:B0-----:R-:W0:Y:S02]  /*12d0*/  LDC.64 R4, c[0x0][0x590] ;  /* 0x00016400ff047b82 */ /* 0x001e240000000a00 */
[----:B0-----:R2:W5:Y:S01]  /*12e0*/  LDG.E R23, desc[UR36][R4.64] ;  /* 0x0000002404177981 */ /* 0x001562000c1e1900 */
[----:B------:R-:W-:Y:S05]  /*12f0*/  BRA `(.L_x_16) ;  /* 0x0000000000087947 */ /* 0x000fea0003800000 */
.L_x_17:
[----:B------:R-:W-:Y:S02]  /*1300*/  ULDC UR4, c[0x0][0x584] ;  /* 0x0001610000047ab9 */ /* 0x000fe40000000800 */
[----:B------:R-:W-:-:S07]  /*1310*/  MOV R23, UR4 ;  /* 0x0000000400177c02 */ /* 0x000fce0008000f00 */
.L_x_16:
[----:B------:R-:W-:-:S13]  /*1320*/  LOP3.LUT P0, RZ, R0, 0xff, RZ, 0xc0, !PT ;  /* 0x000000ff00ff7812 */ /* 0x000fda000780c0ff */
[----:B------:R-:W-:Y:S05]  /*1330*/  @!P0 EXIT ;  /* 0x000000000000894d */ /* 0x000fea0003800000 */
[----:B------:R-:W-:Y:S01]  /*1340*/  ULDC UR4, c[0x0][0x28c] ;  /* 0x0000a30000047ab9 */ /* 0x000fe20000000800 */
[----:B------:R-:W-:Y:S01]  /*1350*/  UMOV UR38, URZ ;  /* 0x0000003f00267c82 */ /* 0x000fe20008000000 */
[----:B------:R-:W-:Y:S01]  /*1360*/  UIADD3 UR4, UR4, 0xf, URZ ;  /* 0x0000000f04047890 */ /* 0x000fe2000fffe03f */
[----:B------:R-:W-:-:S03]  /*1370*/  UMOV UR39, URZ ;  /* 0x0000003f00277c82 */ /* 0x000fc60008000000 */
[----:B------:R-:W-:-:S04]  /*1380*/  USHF.R.S32.HI UR5, URZ, 0x1f, UR4 ;  /* 0x0000001f3f057899 */ /* 0x000fc80008011404 */
[----:B------:R-:W-:-:S04]  /*1390*/  ULEA.HI UR5, UR5, UR4, URZ, 0x4 ;  /* 0x0000000405057291 */ /* 0x000fc8000f8f203f */
[----:B------:R-:W-:-:S12]  /*13a0*/  USHF.R.S32.HI UR40, URZ, 0x4, UR5 ;  /* 0x000000043f287899 */ /* 0x000fd80008011405 */
.L_x_421:
[----:B---3--:R-:W3:Y:S01]  /*13b0*/  S2R R0, SR_TID.X ;  /* 0x0000000000007919 */ /* 0x008ee20000002100 */
[----:B----4-:R-:W4:Y:S01]  /*13c0*/  S2UR UR6, SR_CgaCtaId ;  /* 0x00000000000679c3 */ /* 0x010f220000008800 */
[----:B------:R-:W-:Y:S02]  /*13d0*/  UMOV UR41, 0x400 ;  /* 0x0000040000297882 */ /* 0x000fe40000000000 */
[----:B----4-:R-:W-:Y:S01]  /*13e0*/  ULEA UR41, UR6, UR41, 0x18 ;  /* 0x0000002906297291 */ /* 0x010fe2000f8ec03f */
[----:B---3--:R-:W-:-:S04]  /*13f0*/  LOP3.LUT R0, R0, 0x80, RZ, 0xc0, !PT ;  /* 0x0000008000007812 */ /* 0x008fc800078ec0ff */
[----:B------:R-:W-:-:S06]  /*1400*/  SHF.R.U32.HI R0, RZ, 0x7, R0 ;  /* 0x00000007ff007819 */ /* 0x000fcc0000011600 */
[----:B------:R-:W3:Y:S02]  /*1410*/  SHFL.IDX PT, R0, R0, RZ, 0x1f ;  /* 0x00001fff00007589 */ /* 0x000ee400000e0000 */
[----:B---3--:R-:W-:-:S13]  /*1420*/  R2UR UR4, R0 ;  /* 0x00000000000472ca */ /* 0x008fda00000e0000 */
[----:B------:R-:W-:-:S04]  /*1430*/  ULEA.HI UR5, UR4, UR4, URZ, 0x1 ;  /* 0x0000000404057291 */ /* 0x000fc8000f8f083f */
[----:B------:R-:W-:-:S04]  /*1440*/  ULOP3.LUT UR5, UR5, 0x1ffffe, URZ, 0xc0, !UPT ;  /* 0x001ffffe05057892 */ /* 0x000fc8000f8ec03f */
[----:B------:R-:W-:-:S03]  /*1450*/  UIADD3 UR5, UR4, -UR5, URZ ;  /* 0x8000000504057290 */ /* 0x000fc6000fffe03f */
[----:B------:R-:W-:Y:S01]  /*1460*/  ULDC UR4, c[0x0][0x28c] ;  /* 0x0000a30000047ab9 */ /* 0x000fe20000000800 */
[----:B------:R-:W-:Y:S01]  /*1470*/  ULEA UR5, UR5, UR41, 0xb ;  /* 0x0000002905057291 */ /* 0x000fe2000f8e583f */
[----:B------:R-:W-:-:S03]  /*1480*/  ISETP.LT.AND P0, PT, RZ, UR4, PT ;  /* 0x00000004ff007c0c */ /* 0x000fc6000bf01270 */
[----:B------:R-:W-:-:S04]  /*1490*/  UIADD3 UR5, UR5, 0x200, URZ ;  /* 0x0000020005057890 */ /* 0x000fc8000fffe03f */
[----:B------:R-:W-:-:S04]  /*14a0*/  USHF.R.U32.HI UR5, URZ, 0x4, UR5 ;  /* 0x000000043f057899 */ /* 0x000fc80008011605 */
[----:B------:R-:W-:Y:S02]  /*14b0*/  ULOP3.LUT UR42, UR5, 0x3fff, URZ, 0xc0, !UPT ;  /* 0x00003fff052a7892 */ /* 0x000fe4000f8ec03f */
[----:B--2--5:R-:W-:Y:S10]  /*14c0*/  @P0 BRA `(.L_x_18) ;  /* 0x0000000000400947 */ /* 0x024ff40003800000 */
[----:B------:R-:W-:Y:S01]  /*14d0*/  MOV R0, 0x0 ;  /* 0x0000000000007802 */ /* 0x000fe20000000f00 */
[----:B------:R-:W-:Y:S01]  /*14e0*/  ULDC.64 UR4, c[0x4][0x68] ;  /* 0x01001a0000047ab9 */ /* 0x000fe20000000a00 */
[----:B------:R-:W-:Y:S01]  /*14f0*/  ULDC.64 UR6, c[0x4][0x8] ;  /* 0x0100020000067ab9 */ /* 0x000fe20000000a00 */
[----:B0-2---:R-:W-:Y:S01]  /*1500*/  IMAD.U32 R4, RZ, RZ, UR4 ;  /* 0x00000004ff047e24 */ /* 0x005fe2000f8e00ff */
[----:B------:R0:W2:Y:S01]  /*1510*/  LDC.64 R14, c[0x4][R0] ;  /* 0x01000000000e7b82 */ /* 0x0000a20000000a00 */
[----:B------:R-:W-:Y:S01]  /*1520*/  IMAD.U32 R5, RZ, RZ, UR5 ;  /* 0x00000005ff057e24 */ /* 0x000fe2000f8e00ff */
[----:B------:R-:W-:Y:S01]  /*1530*/  ULDC.64 UR4, c[0x4][0x70] ;  /* 0x01001c0000047ab9 */ /* 0x000fe20000000a00 */
[----:B------:R-:W-:Y:S01]  /*1540*/  IMAD.U32 R10, RZ, RZ, UR6 ;  /* 0x00000006ff0a7e24 */ /* 0x000fe2000f8e00ff */
[----:B------:R-:W-:Y:S01]  /*1550*/  MOV R11, UR7 ;  /* 0x00000007000b7c02 */ /* 0x000fe20008000f00 */
[----:B------:R-:W-:Y:S02]  /*1560*/  IMAD.U32 R6, RZ, RZ, UR4 ;  /* 0x00000004ff067e24 */ /* 0x000fe4000f8e00ff */
[----:B------:R-:W-:-:S02]  /*1570*/  IMAD.U32 R7, RZ, RZ, UR5 ;  /* 0x00000005ff077e24 */ /* 0x000fc4000f8e00ff */
[----:B------:R-:W-:Y:S02]  /*1580*/  IMAD.MOV.U32 R8, RZ, RZ, 0x1e1 ;  /* 0x000001e1ff087424 */ /* 0x000fe400078e00ff */
[----:B------:R-:W-:Y:S02]  /*1590*/  IMAD.MOV.U32 R12, RZ, RZ, 0x1 ;  /* 0x00000001ff0c7424 */ /* 0x000fe400078e00ff */
[----:B0-----:R-:W-:-:S07]  /*15a0*/  IMAD.MOV.U32 R13, RZ, RZ, RZ ;  /* 0x000000ffff0d7224 */ /* 0x001fce00078e00ff */
[----:B------:R-:W-:-:S07]  /*15b0*/  LEPC R20, `(.L_x_18) ;  /* 0x000000001014794e */ /* 0x000fce0000000000 */
[----:B-12--5:R-:W-:Y:S05]  /*15c0*/  CALL.ABS.NOINC R14 ;  /* 0x000000000e007343 */ /* 0x026fea0003c00000 */
.L_x_18:
[----:B------:R-:W-:-:S04]  /*15d0*/  LOP3.LUT R0, R17, 0x1, RZ, 0xfc, !PT ;  /* 0x0000000111007812 */ /* 0x000fc800078efcff */
[----:B------:R-:W-:-:S13]  /*15e0*/  ISETP.NE.AND P0, PT, R0, 0x3, PT ;  /* 0x000000030000780c */ /* 0x000fda0003f05270 */
[----:B------:R-:W-:Y:S05]  /*15f0*/  @!P0 BRA `(.L_x_19) ;  /* 0x0000000000048947 */ /* 0x000fea0003800000 */
[----:B------:R-:W-:Y:S01]  /*1600*/  BPT.TRAP 0x1 ;  /* 0x000000040000795c */ /* 0x000fe20000300000 */
.L_x_19:
[----:B0-----:R-:W-:Y:S02]  /*1610*/  IMAD.U32 R3, RZ, RZ, UR39 ;  /* 0x00000027ff037e24 */ /* 0x001fe4000f8e00ff */
[----:B------:R-:W-:-:S03]  /*1620*/  IMAD.U32 R0, RZ, RZ, UR38 ;  /* 0x00000026ff007e24 */ /* 0x000fc6000f8e00ff */
[----:B------:R-:W-:Y:S02]  /*1630*/  LEA R3, R3, UR41, 0x3 ;  /* 0x0000002903037c11 */ /* 0x000fe4000f8e18ff */
[----:B------:R-:W-:-:S04]  /*1640*/  SHF.L.U32 R0, R0, 0x1f, RZ ;  /* 0x0000001f00007819 */ /* 0x000fc800000006ff */
[----:B------:R0:W3:Y:S01]  /*1650*/  SYNCS.PHASECHK.TRANS64.TRYWAIT P1, [R3+URZ], R0 ;  /* 0x00000000030075a7 */ /* 0x0000e2000802017f */
[----:B------:R-:W-:Y:S05]  /*1660*/  @!P0 BRA `(.L_x_20) ;  /* 0x0000000000048947 */ /* 0x000fea0003800000 */
[----:B------:R-:W-:Y:S01]  /*1670*/  BPT.TRAP 0x1 ;  /* 0x000000040000795c */ /* 0x000fe20000300000 */
.L_x_20:
[----:B---3--:R-:W-:Y:S05]  /*1680*/  @P1 BRA `(.L_x_21) ;  /* 0x0000000000081947 */ /* 0x008fea0003800000 */
[----:B------:R-:W3:Y:S02]  /*1690*/  SYNCS.PHASECHK.TRANS64.TRYWAIT P1, [R3+URZ], R0 ;  /* 0x00000000030075a7 */ /* 0x000ee4000802017f */
[----:B---3--:R-:W-:Y:S05]  /*16a0*/  @!P1 BRA `(.L_x_22) ;  /* 0x0000011c00649947 */ /* 0x008fea0003800000 */
.L_x_21:
[----:B------:R-:W-:-:S04]  /*16b0*/  UISETP.LT.AND UP0, UPT, UR40, 0x1, UPT ;  /* 0x000000012800788c */ /* 0x000fc8000bf01270 */
[----:B------:R-:W-:-:S06]  /*16c0*/  USEL UR4, UR40, 0x1, UP0 ;  /* 0x0000000128047887 */ /* 0x000fcc0008000000 */
[----:B0--3--:R-:W-:Y:S01]  /*16d0*/  MOV R0, UR4 ;  /* 0x0000000400007c02 */ /* 0x009fe20008000f00 */
[----:B------:R-:W-:Y:S05]  /*16e0*/  WARPSYNC.ALL ;  /* 0x0000000000007948 */ /* 0x000fea0003800000 */
[----:B------:R-:W-:-:S04]  /*16f0*/  IADD3 R0, -R0, UR40, RZ ;  /* 0x0000002800007c10 */ /* 0x000fc8000fffe1ff */
[----:B------:R-:W-:Y:S01]  /*1700*/  ISETP.GE.AND P1, PT, R0, 0x1, PT ;  /* 0x000000010000780c */ /* 0x000fe20003f26270 */
[----:B------:R-:W-:Y:S01]  /*1710*/  UIADD3 UR4, UR41, 0xe200, URZ ;  /* 0x0000e20029047890 */ /* 0x000fe2000fffe03f */
[----:B------:R-:W-:Y:S01]  /*1720*/  WARPGROUP.ARRIVE ;  /* 0x00000000000079c5 */ /* 0x000fe20000000000 */
[----:B------:R-:W-:Y:S02]  /*1730*/  ULOP3.LUT UR42, UR42, 0x10000, URZ, 0xfc, !UPT ;  /* 0x000100002a2a7892 */ /* 0x000fe4000f8efc3f */
[----:B------:R-:W-:Y:S01]  /*1740*/  USHF.R.U32.HI UR4, URZ, 0x4, UR4 ;  /* 0x000000043f047899 */ /* 0x000fe20008011604 */
[----:B------:R-:W-:Y:S01]  /*1750*/  UMOV UR5, 0xc0000010 ;  /* 0xc000001000057882 */ /* 0x000fe20000000000 */
[----:B------:R-:W-:Y:S02]  /*1760*/  UMOV UR7, 0xc0000010 ;  /* 0xc000001000077882 */ /* 0x000fe40000000000 */
[----:B------:R-:W-:-:S04]  /*1770*/  ULOP3.LUT UR4, UR4, 0x3fff, URZ, 0xc0, !UPT ;  /* 0x00003fff04047892 */ /* 0x000fc8000f8ec03f */
[----:B------:R-:W-:Y:S02]  /*1780*/  ULOP3.LUT UR9, UR4, 0x10000, URZ, 0xfc, !UPT ;  /* 0x0001000004097892 */ /* 0x000fe4000f8efc3f */
[----:B------:R-:W-:Y:S02]  /*1790*/  ULEA UR4, UR39, UR42, 0x8 ;  /* 0x0000002a27047291 */ /* 0x000fe4000f8e403f */
[----:B------:R-:W-:-:S09]  /*17a0*/  UIMAD UR6, UR39, 0x300, UR9 ;  /* 0x00000300270678a4 */ /* 0x000fd2000f8e0209 */
[----:B------:R-:W-:Y:S01]  /*17b0*/  HGMMA.64x192x16.F32 R120, gdesc[UR4], RZ, !UPT, gsb0 ;  /* 0x02e00000047879f0 */ /* 0x000fe2000c0008ff */
[----:B------:R-:W-:Y:S01]  /*17c0*/  UIADD3 UR6, UR6, 0x180, URZ ;  /* 0x0000018006067890 */ /* 0x000fe2000fffe03f */
[----:B------:R-:W-:Y:S01]  /*17d0*/  UMOV UR7, 0xc0000010 ;  /* 0xc000001000077882 */ /* 0x000fe20000000000 */
[----:B------:R-:W-:Y:S02]  /*17e0*/  WARPGROUP.DEPBAR.LE gsb0, 0x0 ;  /* 0x00008000000079c5 */ /* 0x000fe40000010000 */
[----:B------:R-:W-:-:S15]  /*17f0*/  WARPGROUP.ARRIVE ;  /* 0x00000000000079c5 */ /* 0x000fde0000000000 */
[----:B------:R-:W-:Y:S03]  /*1800*/  HGMMA.64x192x16.F32 R24, gdesc[UR4], RZ, !UPT, gsb0 ;  /* 0x02e00000041879f0 */ /* 0x000fe6000c0008ff */
[----:B------:R-:W-:Y:S02]  /*1810*/  WARPGROUP.DEPBAR.LE gsb0, 0x0 ;  /* 0x00008000000079c5 */ /* 0x000fe40000010000 */
[----:B------:R-:W-:Y:S05]  /*1820*/  @!P1 BRA `(.L_x_23) ;  /* 0x0000000000cc9947 */ /* 0x000fea0003800000 */
[----:B------:R-:W-:Y:S01]  /*1830*/  UIADD3 UR4, UR39, 0x1, URZ ;  /* 0x0000000127047890 */ /* 0x000fe2000fffe03f */
[----:B------:R-:W-:Y:S02]  /*1840*/  IMAD.MOV.U32 R3, RZ, RZ, R0 ;  /* 0x000000ffff037224 */ /* 0x000fe400078e0000 */
[----:B--2---:R-:W-:Y:S01]  /*1850*/  IMAD.U32 R4, RZ, RZ, UR39 ;  /* 0x00000027ff047e24 */ /* 0x004fe2000f8e00ff */
[----:B------:R-:W-:-:S04]  /*1860*/  UISETP.NE.AND UP0, UPT, UR4, 0xe, UPT ;  /* 0x0000000e0400788c */ /* 0x000fc8000bf05270 */
[----:B------:R-:W-:Y:S02]  /*1870*/  USEL UR5, URZ, 0x1, UP0 ;  /* 0x000000013f057887 */ /* 0x000fe40008000000 */
[----:B------:R-:W-:Y:S02]  /*1880*/  USEL UR8, UR4, URZ, UP0 ;  /* 0x0000003f04087287 */ /* 0x000fe40008000000 */
[----:B------:R-:W-:-:S06]  /*1890*/  ULOP3.LUT UR5, UR38, UR5, URZ, 0x3c, !UPT ;  /* 0x0000000526057292 */ /* 0x000fcc000f8e3c3f */
[----:B------:R-:W-:-:S07]  /*18a0*/  IMAD.U32 R7, RZ, RZ, UR5 ;  /* 0x00000005ff077e24 */ /* 0x000fce000f8e00ff */
.L_x_30:
[----:B------:R-:W-:Y:S05]  /*18b0*/  @!P0 BRA `(.L_x_24) ;  /* 0x0000000000048947 */ /* 0x000fea0003800000 */
[----:B------:R-:W-:Y:S01]  /*18c0*/  BPT.TRAP 0x1 ;  /* 0x000000040000795c */ /* 0x000fe20000300000 */
.L_x_24:
[----:B------:R-:W-:Y:S01]  /*18d0*/  ULEA UR4, UR8, UR41, 0x3 ;  /* 0x0000002908047291 */ /* 0x000fe2000f8e183f */
[----:B------:R-:W-:-:S08]  /*18e0*/  SHF.L.U32 R5, R7, 0x1f, RZ ;  /* 0x0000001f07057819 */ /* 0x000fd000000006ff */
[----:B------:R0:W2:Y:S01]  /*18f0*/  SYNCS.PHASECHK.TRANS64.TRYWAIT P1, [UR4], R5 ;  /* 0x00000005ff0075a7 */ /* 0x0000a20008020144 */
[----:B------:R-:W-:Y:S05]  /*1900*/  @!P0 BRA `(.L_x_25) ;  /* 0x0000000000048947 */ /* 0x000fea0003800000 */
[----:B------:R-:W-:Y:S01]  /*1910*/  BPT.TRAP 0x1 ;  /* 0x000000040000795c */ /* 0x000fe20000300000 */
.L_x_25:
[----:B--2---:R-:W-:Y:S05]  /*1920*/  @P1 BRA `(.L_x_26) ;  /* 0x0000000000081947 */ /* 0x004fea0003800000 */
[----:B------:R-:W2:Y:S02]  /*1930*/  SYNCS.PHASECHK.TRANS64.TRYWAIT P1, [UR4], R5 ;  /* 0x00000005ff0075a7 */ /* 0x000ea40008020144 */
[----:B--2---:R-:W-:Y:S05]  /*1940*/  @!P1 BRA `(.L_x_27) ;  /* 0x0000011800d09947 */ /* 0x004fea0003800000 */
.L_x_26:
[----:B------:R-:W-:Y:S01]  /*1950*/  ULEA UR4, UR8, UR42, 0x8 ;  /* 0x0000002a08047291 */ /* 0x000fe2000f8e403f */
[----:B------:R-:W-:Y:S01]  /*1960*/  WARPGROUP.ARRIVE ;  /* 0x00000000000079c5 */ /* 0x000fe20000000000 */
[----:B------:R-:W-:Y:S01]  /*1970*/  UIMAD UR6, UR8, 0x300, UR9 ;  /* 0x00000300080678a4 */ /* 0x000fe2000f8e0209 */
[----:B------:R-:W-:Y:S01]  /*1980*/  UMOV UR5, 0xc0000010 ;  /* 0xc000001000057882 */ /* 0x000fe20000000000 */
[----:B------:R-:W-:-:S07]  /*1990*/  UMOV UR7, 0xc0000010 ;  /* 0xc000001000077882 */ /* 0x000fce0000000000 */
[----:B------:R-:W-:Y:S01]  /*19a0*/  HGMMA.64x192x16.F32 R120, gdesc[UR4], R120, gsb0 ;  /* 0x02e00000047879f0 */ /* 0x000fe20008000878 */
[----:B------:R-:W-:Y:S01]  /*19b0*/  UIADD3 UR6, UR6, 0x180, URZ ;  /* 0x0000018006067890 */ /* 0x000fe2000fffe03f */
[----:B------:R-:W-:Y:S01]  /*19c0*/  UMOV UR7, 0xc0000010 ;  /* 0xc000001000077882 */ /* 0x000fe20000000000 */
[----:B------:R-:W-:Y:S02]  /*19d0*/  WARPGROUP.DEPBAR.LE gsb0, 0x0 ;  /* 0x00008000000079c5 */ /* 0x000fe40000010000 */
[----:B------:R-:W-:-:S15]  /*19e0*/  WARPGROUP.ARRIVE ;  /* 0x00000000000079c5 */ /* 0x000fde0000000000 */
[----:B------:R-:W-:Y:S03]  /*19f0*/  HGMMA.64x192x16.F32 R24, gdesc[UR4], R24, gsb0 ;  /* 0x02e00000041879f0 */ /* 0x000fe60008000818 */
[----:B------:R-:W-:Y:S02]  /*1a00*/  WARPGROUP.DEPBAR.LE gsb0, 0x0 ;  /* 0x00008000000079c5 */ /* 0x000fe40000010000 */
[----:B------:R-:W-:Y:S05]  /*1a10*/  @!P0 BRA `(.L_x_28) ;  /* 0x0000000000048947 */ /* 0x000fea0003800000 */
[----:B------:R-:W-:Y:S01]  /*1a20*/  BPT.TRAP 0x1 ;  /* 0x000000040000795c */ /* 0x000fe20000300000 */
.L_x_28:
[----:B------:R-:W-:-:S13]  /*1a30*/  ISETP.NE.AND P1, PT, R2, RZ, PT ;  /* 0x000000ff0200720c */ /* 0x000fda0003f25270 */
[----:B0-2---:R-:W-:-:S05]  /*1a40*/  @P1 LEA R5, R4, UR41, 0x3 ;  /* 0x0000002904051c11 */ /* 0x005fca000f8e18ff */
[----:B------:R-:W-:-:S05]  /*1a50*/  @P1 VIADD R5, R5, 0x70 ;  /* 0x0000007005051836 */ /* 0x000fca0000000000 */
[----:B------:R-:W-:-:S04]  /*1a60*/  @P1 PRMT R5, R16, 0x654, R5 ;  /* 0x0000065410051816 */ /* 0x000fc80000000005 */
[----:B------:R0:W-:Y:S01]  /*1a70*/  @P1 SYNCS.ARRIVE.TRANS64.RED.A1T0 RZ, [R5+URZ], RZ ;  /* 0x000000ff05ff19a7 */ /* 0x0001e2000810043f */
[----:B------:R-:W-:-:S13]  /*1a80*/  ISETP.GT.U32.AND P1, PT, R17, 0x1, PT ;  /* 0x000000011100780c */ /* 0x000fda0003f24070 */
[----:B0-----:R-:W-:Y:S05]  /*1a90*/  @P1 BRA `(.L_x_29) ;  /* 0x0000000000041947 */ /* 0x001fea0003800000 */
[----:B------:R-:W-:Y:S01]  /*1aa0*/  BPT.TRAP 0x1 ;  /* 0x000000040000795c */ /* 0x000fe20000300000 */
.L_x_29:
[----:B------:R-:W-:Y:S01]  /*1ab0*/  UIADD3 UR8, UR8, 0x1, URZ ;  /* 0x0000000108087890 */ /* 0x000fe2000fffe03f */
[C---:B------:R-:W-:Y:S01]  /*1ac0*/  ISETP.GT.AND P2, PT, R3.reuse, 0x1, PT ;  /* 0x000000010300780c */ /* 0x040fe20003f44270 */
[----:B------:R-:W-:Y:S01]  /*1ad0*/  VIADD R4, R4, 0x1 ;  /* 0x0000000104047836 */ /* 0x000fe20000000000 */
[----:B------:R-:W-:Y:S01]  /*1ae0*/  IADD3 R3, R3, -0x1, RZ ;  /* 0xffffffff03037810 */ /* 0x000fe20007ffe0ff */
[----:B------:R-:W-:-:S03]  /*1af0*/  UISETP.NE.AND UP0, UPT, UR8, 0xe, UPT ;  /* 0x0000000e0800788c */ /* 0x000fc6000bf05270 */
[C---:B------:R-:W-:Y:S01]  /*1b00*/  ISETP.NE.AND P1, PT, R4.reuse, 0xe, PT ;  /* 0x0000000e0400780c */ /* 0x040fe20003f25270 */
[----:B------:R-:W-:Y:S02]  /*1b10*/  USEL UR4, URZ, 0x1, UP0 ;  /* 0x000000013f047887 */ /* 0x000fe40008000000 */
[----:B------:R-:W-:Y:S01]  /*1b20*/  USEL UR8, UR8, URZ, UP0 ;  /* 0x0000003f08087287 */ /* 0x000fe20008000000 */
[----:B------:R-:W-:-:S03]  /*1b30*/  SEL R4, R4, RZ, P1 ;  /* 0x000000ff04047207 */ /* 0x000fc60000800000 */
[----:B------:R-:W-:Y:S01]  /*1b40*/  LOP3.LUT R7, R7, UR4, RZ, 0x3c, !PT ;  /* 0x0000000407077c12 */ /* 0x000fe2000f8e3cff */
[----:B------:R-:W-:Y:S07]  /*1b50*/  @P2 BRA `(.L_x_30) ;  /* 0xfffffffc00542947 */ /* 0x000fee000383ffff */
.L_x_23:
[----:B------:R-:W0:Y:S02]  /*1b60*/  LDC R3, c[0x0][0x28c] ;  /* 0x0000a300ff037b82 */ /* 0x000e240000000800 */
[----:B0-----:R-:W-:-:S13]  /*1b70*/  ISETP.GE.AND P1, PT, R3, 0x1, PT ;  /* 0x000000010300780c */ /* 0x001fda0003f26270 */
[----:B------:R-:W-:Y:S05]  /*1b80*/  @!P1 BRA `(.L_x_31) ;  /* 0x0000000000489947 */ /* 0x000fea0003800000 */
[----:B------:R-:W-:Y:S05]  /*1b90*/  @!P0 BRA `(.L_x_32) ;  /* 0x0000000000048947 */ /* 0x000fea0003800000 */
[----:B------:R-:W-:Y:S01]  /*1ba0*/  BPT.TRAP 0x1 ;  /* 0x000000040000795c */ /* 0x000fe20000300000 */
.L_x_32:
[----:B------:R-:W-:Y:S01]  /*1bb0*/  ISETP.NE.AND P0, PT, R2, RZ, PT ;  /* 0x000000ff0200720c */ /* 0x000fe20003f05270 */
[----:B------:R-:W-:Y:S01]  /*1bc0*/  BSSY B0, `(.L_x_33) ;  /* 0x000000c000007945 */ /* 0x000fe20003800000 */
[----:B------:R-:W-:-:S11]  /*1bd0*/  ISETP.GT.U32.AND P1, PT, R17, 0x1, PT ;  /* 0x000000011100780c */ /* 0x000fd60003f24070 */
[----:B------:R-:W-:Y:S05]  /*1be0*/  @!P0 BRA `(.L_x_34) ;  /* 0x0000000000248947 */ /* 0x000fea0003800000 */
[----:B------:R-:W-:-:S05]  /*1bf0*/  VIADD R0, R0, UR39 ;  /* 0x0000002700007c36 */ /* 0x000fca0008000000 */
[----:B--2---:R-:W-:-:S05]  /*1c00*/  SHF.R.U32.HI R4, RZ, 0x1, R0 ;  /* 0x00000001ff047819 */ /* 0x004fca0000011600 */
[----:B------:R-:W-:-:S05]  /*1c10*/  IMAD.WIDE.U32 R4, R4, -0x6db6db6d, RZ ;  /* 0x9249249304047825 */ /* 0x000fca00078e00ff */
[----:B------:R-:W-:-:S05]  /*1c20*/  SHF.R.U32.HI R5, RZ, 0x2, R5 ;  /* 0x00000002ff057819 */ /* 0x000fca0000011605 */
[----:B------:R-:W-:-:S05]  /*1c30*/  IMAD R0, R5, -0xe, R0 ;  /* 0xfffffff205007824 */ /* 0x000fca00078e0200 */
[----:B------:R-:W-:-:S05]  /*1c40*/  LEA R0, R0, UR41, 0x3 ;  /* 0x0000002900007c11 */ /* 0x000fca000f8e18ff */
[----:B------:R-:W-:-:S05]  /*1c50*/  VIADD R3, R0, 0x70 ;  /* 0x0000007000037836 */ /* 0x000fca0000000000 */
[----:B------:R-:W-:-:S04]  /*1c60*/  PRMT R3, R16, 0x654, R3 ;  /* 0x0000065410037816 */ /* 0x000fc80000000003 */
[----:B------:R0:W-:Y:S03]  /*1c70*/  SYNCS.ARRIVE.TRANS64.RED.A1T0 RZ, [R3+URZ], RZ ;  /* 0x000000ff03ff79a7 */ /* 0x0001e6000810043f */
.L_x_34:
[----:B------:R-:W-:Y:S05]  /*1c80*/  BSYNC B0 ;  /* 0x0000000000007941 */ /* 0x000fea0003800000 */
.L_x_33:
[----:B------:R-:W-:Y:S05]  /*1c90*/  @P1 BRA `(.L_x_31) ;  /* 0x0000000000041947 */ /* 0x000fea0003800000 */
[----:B------:R-:W-:Y:S01]  /*1ca0*/  BPT.TRAP 0x1 ;  /* 0x000000040000795c */ /* 0x000fe20000300000 */
.L_x_31:
[----:B------:R-:W3:Y:S01]  /*1cb0*/  LDL.LU R0, [R1+0x4] ;  /* 0x0000040001007983 */ /* 0x000ee20000300800 */
[----:B------:R-:W4:Y:S01]  /*1cc0*/  LDC R9, c[0x0][0x288] ;  /* 0x0000a200ff097b82 */ /* 0x000f220000000800 */
[----:B------:R-:W0:Y:S01]  /*1cd0*/  S2R R14, SR_TID.X ;  /* 0x00000000000e7919 */ /* 0x000e220000002100 */
[----:B------:R-:W-:Y:S01]  /*1ce0*/  SHF.R.S32.HI R21, RZ, 0x1f, R18 ;  /* 0x0000001fff157819 */ /* 0x000fe20000011412 */
[----:B------:R-:W-:Y:S01]  /*1cf0*/  ULDC.64 UR4, c[0x0][0x5d0] ;  /* 0x0001740000047ab9 */ /* 0x000fe20000000a00 */
[----:B------:R-:W4:Y:S01]  /*1d00*/  LDL.LU R11, [R1] ;  /* 0x00000000010b7983 */ /* 0x000f220000300800 */
[----:B------:R-:W-:Y:S02]  /*1d10*/  UIADD3 UR39, UR40, UR39, URZ ;  /* 0x0000002728277290 */ /* 0x000fe4000fffe03f */
[----:B------:R-:W-:Y:S01]  /*1d20*/  IMAD R7, R21, UR4, RZ ;  /* 0x0000000415077c24 */ /* 0x000fe2000f8e02ff */
[----:B------:R-:W-:Y:S01]  /*1d30*/  UISETP.GE.U32.AND UP1, UPT, UR40, 0xe, UPT ;  /* 0x0000000e2800788c */ /* 0x000fe2000bf26070 */
[----:B------:R-:W-:Y:S01]  /*1d40*/  IMAD.MOV.U32 R226, RZ, RZ, -0x1 ;  /* 0xffffffffffe27424 */ /* 0x000fe200078e00ff */
[----:B------:R-:W-:Y:S01]  /*1d50*/  UISETP.GT.U32.AND UP0, UPT, UR39, 0xd, UPT ;  /* 0x0000000d2700788c */ /* 0x000fe2000bf04070 */
[----:B------:R-:W-:-:S03]  /*1d60*/  IMAD R7, R18, UR5, R7 ;  /* 0x0000000512077c24 */ /* 0x000fc6000f8e0207 */
[----:B------:R-:W-:-:S04]  /*1d70*/  UISETP.LT.U32.AND UP0, UPT, UR40, 0xe, UP0 ;  /* 0x0000000e2800788c */ /* 0x000fc80008701070 */
[----:B------:R-:W-:-:S04]  /*1d80*/  USEL UR6, URZ, 0x1, !UP0 ;  /* 0x000000013f067887 */ /* 0x000fc8000c000000 */
[----:B------:R-:W-:Y:S01]  /*1d90*/  ULOP3.LUT UR38, UR38, UR6, URZ, 0x3c, !UPT ;  /* 0x0000000626267292 */ /* 0x000fe2000f8e3c3f */
[----:B0-----:R-:W-:Y:S01]  /*1da0*/  SHF.R.U32.HI R3, RZ, 0x2, R14 ;  /* 0x00000002ff037819 */ /* 0x001fe2000001160e */
[C---:B--2---:R-:W-:Y:S01]  /*1db0*/  IMAD.SHL.U32 R5, R14.reuse, 0x2, RZ ;  /* 0x000000020e057824 */ /* 0x044fe200078e00ff */
[----:B------:R-:W-:Y:S02]  /*1dc0*/  LOP3.LUT R4, R14, 0x60, RZ, 0xc0, !PT ;  /* 0x000000600e047812 */ /* 0x000fe400078ec0ff */
[----:B------:R-:W-:Y:S02]  /*1dd0*/  LOP3.LUT R3, R3, 0x7, RZ, 0xc0, !PT ;  /* 0x0000000703037812 */ /* 0x000fe400078ec0ff */
[----:B------:R-:W-:Y:S01]  /*1de0*/  SHF.R.U32.HI R6, RZ, 0x1, R4 ;  /* 0x00000001ff067819 */ /* 0x000fe20000011604 */
[----:B---3--:R-:W-:Y:S01]  /*1df0*/  IMAD R8, R0, 0x180, RZ ;  /* 0x0000018000087824 */ /* 0x008fe200078e02ff */
[----:B------:R-:W-:-:S04]  /*1e00*/  SHF.R.U32.HI R0, RZ, 0x7, R14 ;  /* 0x00000007ff007819 */ /* 0x000fc8000001160e */
[----:B------:R-:W-:Y:S02]  /*1e10*/  LOP3.LUT R0, R0, 0x1, RZ, 0xc0, !PT ;  /* 0x0000000100007812 */ /* 0x000fe400078ec0ff */
[C---:B------:R-:W-:Y:S02]  /*1e20*/  LOP3.LUT R4, R8.reuse, 0x6, R5, 0xf8, !PT ;  /* 0x0000000608047812 */ /* 0x040fe400078ef805 */
[----:B----4-:R-:W-:Y:S01]  /*1e30*/  ISETP.GE.AND P0, PT, R8, R9, PT ;  /* 0x000000090800720c */ /* 0x010fe20003f06270 */
[----:B------:R-:W-:Y:S01]  /*1e40*/  IMAD.SHL.U32 R10, R0, 0x40, RZ ;  /* 0x00000040000a7824 */ /* 0x000fe200078e00ff */
[----:B------:R-:W-:-:S04]  /*1e50*/  SHF.R.S32.HI R5, RZ, 0x1f, R4 ;  /* 0x0000001fff057819 */ /* 0x000fc80000011404 */
[----:B-1----:R-:W-:Y:S01]  /*1e60*/  LOP3.LUT R217, R10, 0x40, R3, 0xe2, !PT ;  /* 0x000000400ad97812 */ /* 0x002fe200078ee203 */
[----:B------:R-:W-:Y:S01]  /*1e70*/  IMAD.WIDE.U32 R12, R18, UR4, R4 ;  /* 0x00000004120c7c25 */ /* 0x000fe2000f8e0004 */
[----:B------:R-:W-:Y:S01]  /*1e80*/  IADD3 R3, RZ, -R6, -R3 ;  /* 0x80000006ff037210 */ /* 0x000fe20007ffe803 */
[----:B------:R-:W-:Y:S02]  /*1e90*/  ULDC UR4, c[0x0][0x284] ;  /* 0x0000a10000047ab9 */ /* 0x000fe40000000800 */
[----:B------:R-:W-:Y:S02]  /*1ea0*/  IMAD.IADD R13, R13, 0x1, R7 ;  /* 0x000000010d0d7824 */ /* 0x000fe400078e0207 */
[----:B------:R-:W-:Y:S01]  /*1eb0*/  IMAD R3, R0, -0x40, R3 ;  /* 0xffffffc000037824 */ /* 0x000fe200078e0203 */
[----:B------:R-:W-:Y:S01]  /*1ec0*/  LOP3.LUT R0, R14, 0x3, RZ, 0xc0, !PT ;  /* 0x000000030e007812 */ /* 0x000fe200078ec0ff */
[----:B------:R-:W-:-:S04]  /*1ed0*/  IMAD.WIDE R14, R11, 0x80, RZ ;  /* 0x000000800b0e7825 */ /* 0x000fc800078e02ff */
[----:B------:R-:W-:Y:S01]  /*1ee0*/  IMAD R7, R0, -0x2, R9 ;  /* 0xfffffffe00077824 */ /* 0x000fe200078e0209 */
[----:B------:R-:W-:-:S04]  /*1ef0*/  LOP3.LUT R217, R14, R217, R6, 0xfe, !PT ;  /* 0x000000d90ed97212 */ /* 0x000fc800078efe06 */
[----:B------:R-:W-:Y:S01]  /*1f00*/  IADD3 R0, -R8, R7, RZ ;  /* 0x0000000708007210 */ /* 0x000fe20007ffe1ff */
[----:B------:R-:W-:-:S05]  /*1f10*/  IMAD.SHL.U32 R8, R11, 0x80, RZ ;  /* 0x000000800b087824 */ /* 0x000fca00078e00ff */
[C---:B------:R-:W-:Y:S02]  /*1f20*/  IADD3 R3, -R8.reuse, UR4, R3 ;  /* 0x0000000408037c10 */ /* 0x040fe4000fffe103 */
[----:B------:R-:W-:Y:S01]  /*1f30*/  ISETP.GE.OR P0, PT, R8, UR4, P0 ;  /* 0x0000000408007c0c */ /* 0x000fe20008706670 */
[----:B------:R-:W-:-:S04]  /*1f40*/  USHF.R.U32.HI UR4, URZ, 0x1, UR39 ;  /* 0x000000013f047899 */ /* 0x000fc80008011627 */
[----:B------:R-:W-:-:S04]  /*1f50*/  UIMAD.WIDE.U32 UR4, UR4, -0x6db6db6d, URZ ;  /* 0x92492493040478a5 */ /* 0x000fc8000f8e003f */
[----:B------:R-:W-:-:S04]  /*1f60*/  USHF.R.U32.HI UR4, URZ, 0x2, UR5 ;  /* 0x000000023f047899 */ /* 0x000fc80008011605 */
[----:B------:R-:W-:Y:S02]  /*1f70*/  UIMAD UR39, UR4, -0xe, UR39 ;  /* 0xfffffff2042778a4 */ /* 0x000fe4000f8e0227 */
[----:B------:R-:W-:Y:S01]  /*1f80*/  @UP1 ULOP3.LUT UR38, UR38, 0x1, UR4, 0x78, !UPT ;  /* 0x0000000126261892 */ /* 0x000fe2000f8e7804 */
[----:B------:R-:W-:Y:S11]  /*1f90*/  @P0 BRA `(.L_x_35) ;  /* 0x000000f000780947 */ /* 0x000ff60003800000 */
[----:B------:R-:W0:Y:S01]  /*1fa0*/  LDC.64 R6, c[0x0][0x5c8] ;  /* 0x00017200ff067b82 */ /* 0x000e220000000a00 */
[----:B-----5:R-:W-:Y:S01]  /*1fb0*/  FSETP.NEU.AND P2, PT, R23, RZ, PT ;  /* 0x000000ff1700720b */ /* 0x020fe20003f4d000 */
[----:B------:R-:W-:Y:S01]  /*1fc0*/  BSSY B0, `(.L_x_35) ;  /* 0x0000f1b000007945 */ /* 0x000fe20003800000 */
[----:B------:R-:W-:-:S04]  /*1fd0*/  ISETP.GT.AND P1, PT, R0, RZ, PT ;  /* 0x000000ff0000720c */ /* 0x000fc80003f24270 */
[----:B------:R-:W-:Y:S01]  /*1fe0*/  ISETP.GT.AND P0, PT, R3, RZ, P1 ;  /* 0x000000ff0300720c */ /* 0x000fe20000f04270 */
[-C--:B0-----:R-:W-:Y:S02]  /*1ff0*/  IMAD R8, R15, R6.reuse, RZ ;  /* 0x000000060f087224 */ /* 0x081fe400078e02ff */
[----:B------:R-:W-:-:S04]  /*2000*/  IMAD.WIDE.U32 R12, R217, R6, R12 ;  /* 0x00000006d90c7225 */ /* 0x000fc800078e000c */
[----:B------:R-:W-:-:S04]  /*2010*/  IMAD R9, R217, R7, R8 ;  /* 0x00000007d9097224 */ /* 0x000fc800078e0208 */
[----:B------:R-:W-:Y:S01]  /*2020*/  IMAD.IADD R11, R13, 0x1, R9 ;  /* 0x000000010d0b7824 */ /* 0x000fe200078e0209 */
[----:B------:R-:W-:Y:S06]  /*2030*/  @!P2 BRA `(.L_x_36) ;  /* 0x000000a000d8a947 */ /* 0x000fec0003800000 */
[----:B------:R-:W0:Y:S01]  /*2040*/  LDC.64 R220, c[0x0][0x5b8] ;  /* 0x00016e00ffdc7b82 */ /* 0x000e220000000a00 */
[----:B------:R-:W-:Y:S02]  /*2050*/  ULDC.64 UR4, c[0x0][0x5c0] ;  /* 0x0001700000047ab9 */ /* 0x000fe40000000a00 */
[----:B------:R-:W-:-:S04]  /*2060*/  LEA R10, P2, R12, UR4, 0x1 ;  /* 0x000000040c0a7c11 */ /* 0x000fc8000f8408ff */
[----:B------:R-:W-:Y:S01]  /*2070*/  LEA.HI.X R11, R12, UR5, R11, 0x1, P2 ;  /* 0x000000050c0b7c11 */ /* 0x000fe200090f0c0b */
[----:B------:R-:W1:Y:S08]  /*2080*/  LDC.64 R8, c[0x0][0x5b0] ;  /* 0x00016c00ff087b82 */ /* 0x000e700000000a00 */
[----:B------:R-:W2:Y:S01]  /*2090*/  LDC.64 R12, c[0x0][0x5a8] ;  /* 0x00016a00ff0c7b82 */ /* 0x000ea20000000a00 */
[----:B0-----:R-:W-:-:S04]  /*20a0*/  IMAD R225, R21, R220, RZ ;  /* 0x000000dc15e17224 */ /* 0x001fc800078e02ff */
[C---:B------:R-:W-:Y:S02]  /*20b0*/  IMAD R225, R18.reuse, R221, R225 ;  /* 0x000000dd12e17224 */ /* 0x040fe400078e02e1 */
[----:B-1----:R-:W-:Y:S02]  /*20c0*/  IMAD R224, R15, R8, RZ ;  /* 0x000000080fe07224 */ /* 0x002fe400078e02ff */
[----:B------:R-:W-:-:S04]  /*20d0*/  IMAD.WIDE.U32 R14, R18, R220, R4 ;  /* 0x000000dc120e7225 */ /* 0x000fc800078e0004 */
[----:B------:R-:W-:Y:S02]  /*20e0*/  IMAD.IADD R21, R15, 0x1, R225 ;  /* 0x000000010f157824 */ /* 0x000fe400078e02e1 */
[----:B------:R-:W-:Y:S02]  /*20f0*/  IMAD.MOV.U32 R20, RZ, RZ, R14 ;  /* 0x000000ffff147224 */ /* 0x000fe400078e000e */
[C---:B------:R-:W-:Y:S02]  /*2100*/  IMAD R224, R217.reuse, R9, R224 ;  /* 0x00000009d9e07224 */ /* 0x040fe400078e02e0 */
[----:B------:R-:W-:-:S05]  /*2110*/  IMAD.WIDE.U32 R218, R217, R8, R20 ;  /* 0x00000008d9da7225 */ /* 0x000fca00078e0014 */
[----:B------:R-:W-:Y:S02]  /*2120*/  IADD3 R219, R219, R224, RZ ;  /* 0x000000e0dbdb7210 */ /* 0x000fe40007ffe0ff */
[----:B--2---:R-:W-:-:S04]  /*2130*/  LEA R222, P2, R218, R12, 0x1 ;  /* 0x0000000cdade7211 */ /* 0x004fc800078408ff */
[----:B------:R-:W-:-:S05]  /*2140*/  LEA.HI.X R223, R218, R13, R219, 0x1, P2 ;  /* 0x0000000ddadf7211 */ /* 0x000fca00010f0cdb */
[----:B------:R0:W2:Y:S01]  /*2150*/  @P0 LDG.E.LTC128B.U16 R221, desc[UR36][R222.64] ;  /* 0x00000024dedd0981 */ /* 0x0000a2000c1e1520 */
[----:B------:R-:W-:Y:S01]  /*2160*/  BSSY B1, `(.L_x_37) ;  /* 0x0000010000017945 */ /* 0x000fe20003800000 */
[----:B0-----:R-:W-:-:S04]  /*2170*/  IMAD.WIDE.U32 R222, R217, R8, R4 ;  /* 0x00000008d9de7225 */ /* 0x001fc800078e0004 */
[----:B------:R-:W-:Y:S02]  /*2180*/  IMAD.IADD R223, R224, 0x1, R223 ;  /* 0x00000001e0df7824 */ /* 0x000fe400078e02df */
[----:B------:R-:W-:-:S04]  /*2190*/  IMAD.WIDE.U32 R222, R18, R220, R222 ;  /* 0x000000dc12de7225 */ /* 0x000fc800078e00de */
[----:B--2---:R-:W-:-:S05]  /*21a0*/  HADD2.F32 R218, -RZ, R221.H0_H0 ;  /* 0x200000ddffda7230 */ /* 0x004fca0000004100 */
[----:B------:R-:W-:-:S04]  /*21b0*/  FMUL R219, R218, R23 ;  /* 0x00000017dadb7220 */ /* 0x000fc80000400000 */
[----:B------:R-:W-:Y:S01]  /*21c0*/  FFMA R219, R120, R216, R219 ;  /* 0x000000d878db7223 */ /* 0x000fe200000000db */
[----:B------:R-:W-:-:S04]  /*21d0*/  IMAD.IADD R120, R225, 0x1, R223 ;  /* 0x00000001e1787824 */ /* 0x000fc800078e02df */
[----:B------:R-:W-:-:S05]  /*21e0*/  F2FP.F16.F32.PACK_AB R219, RZ, R219 ;  /* 0x000000dbffdb723e */ /* 0x000fca00000000ff */
[----:B------:R0:W-:Y:S01]  /*21f0*/  @P0 STG.E.U16 desc[UR36][R10.64], R219 ;  /* 0x000000db0a000986 */ /* 0x0001e2000c101524 */
[----:B------:R-:W-:-:S04]  /*2200*/  LEA R218, P0, R222, R12, 0x1 ;  /* 0x0000000cdeda7211 */ /* 0x000fc800078008ff */
[----:B0-----:R-:W-:Y:S02]  /*2210*/  LEA.HI.X R219, R222, R13, R120, 0x1, P0 ;  /* 0x0000000ddedb7211 */ /* 0x001fe400000f0c78 */
[----:B------:R-:W-:-:S04]  /*2220*/  ISETP.GT.AND P0, PT, R0, 0x1, PT ;  /* 0x000000010000780c */ /* 0x000fc80003f04270 */
[----:B------:R-:W-:-:S13]  /*2230*/  ISETP.GT.AND P2, PT, R3, RZ, P0 ;  /* 0x000000ff0300720c */ /* 0x000fda0000744270 */
[----:B------:R-:W-:Y:S05]  /*2240*/  @!P2 BRA `(.L_x_38) ;  /* 0x000000000004a947 */ /* 0x000fea0003800000 */
[----:B------:R0:W5:Y:S02]  /*2250*/  LDG.E.LTC128B.U16 R221, desc[UR36][R218.64+0x2] ;  /* 0x00000224dadd7981 */ /* 0x000164000c1e1520 */
.L_x_38:
[----:B------:R-:W-:Y:S05]  /*2260*/  BSYNC B1 ;  /* 0x0000000000017941 */ /* 0x000fea0003800000 */
.L_x_37:
[----:B-----5:R-:W-:Y:S01]  /*2270*/  HADD2.F32 R20, -RZ, R221.H0_H0 ;  /* 0x200000ddff147230 */ /* 0x020fe20000004100 */
[----:B------:R-:W-:Y:S01]  /*2280*/  ISETP.GT.AND P1, PT, R3, 0x8, P1 ;  /* 0x000000080300780c */ /* 0x000fe20000f24270 */
[----:B------:R-:W-:-:S03]  /*2290*/  IMAD.SHL.U32 R120, R8, 0x8, RZ ;  /* 0x0000000808787824 */ /* 0x000fc600078e00ff */
[----:B------:R-:W-:-:S04]  /*22a0*/  FMUL R20, R20, R23 ;  /* 0x0000001714147220 */ /* 0x000fc80000400000 */
[----:B------:R-:W-:Y:S01]  /*22b0*/  FFMA R20, R121, R216, R20 ;  /* 0x000000d879147223 */ /* 0x000fe20000000014 */
[----:B------:R-:W-:Y:S01]  /*22c0*/  SHF.L.U64.HI R121, R8, 0x3, R9 ;  /* 0x0000000308797819 */ /* 0x000fe20000010209 */
[----:B------:R-:W-:-:S03]  /*22d0*/  @P2 IMAD.MOV.U32 R9, RZ, RZ, R11 ;  /* 0x000000ffff092224 */ /* 0x000fc600078e000b */
[----:B------:R-:W-:Y:S01]  /*22e0*/  F2FP.F16.F32.PACK_AB R20, RZ, R20 ;  /* 0x00000014ff14723e */ /* 0x000fe200000000ff */
[----:B------:R-:W-:-:S03]  /*22f0*/  IMAD.WIDE.U32 R120, R217, R8, R120 ;  /* 0x00000008d9787225 */ /* 0x000fc600078e0078 */
[----:B------:R-:W-:Y:S01]  /*2300*/  PRMT R217, R20, 0x7610, R217 ;  /* 0x0000761014d97816 */ /* 0x000fe200000000d9 */
[----:B------:R-:W-:Y:S01]  /*2310*/  @P2 IMAD.MOV.U32 R8, RZ, RZ, R10 ;  /* 0x000000ffff082224 */ /* 0x000fe200078e000a */
[----:B------:R-:W-:-:S04]  /*2320*/  IADD3 R15, R224, R121, RZ ;  /* 0x00000079e00f7210 */ /* 0x000fc80007ffe0ff */
[----:B------:R1:W-:Y:S01]  /*2330*/  @P2 STG.E.U16 desc[UR36][R8.64+0x2], R217 ;  /* 0x000002d908002986 */ /* 0x0003e2000c101524 */
[----:B------:R-:W-:-:S05]  /*2340*/  IADD3 R14, P2, R14, R120, RZ ;  /* 0x000000780e0e7210 */ /* 0x000fca0007f5e0ff */
[----:B------:R-:W-:Y:S01]  /*2350*/  IMAD.X R20, R15, 0x1, R21, P2 ;  /* 0x000000010f147824 */ /* 0x000fe200010e0615 */
[----:B-1----:R-:W-:-:S04]  /*2360*/  LEA R8, P2, R14, R12, 0x1 ;  /* 0x0000000c0e087211 */ /* 0x002fc800078408ff */
[----:B------:R-:W-:-:S05]  /*2370*/  LEA.HI.X R9, R14, R13, R20, 0x1, P2 ;  /* 0x0000000d0e097211 */ /* 0x000fca00010f0c14 */
[----:B------:R-:W2:Y:S01]  /*2380*/  @P1 LDG.E.LTC128B.U16 R221, desc[UR36][R8.64] ;  /* 0x0000002408dd1981 */ /* 0x000ea2000c1e1520 */
[----:B------:R-:W-:Y:S01]  /*2390*/  IADD3 R120, P2, R4, R120, RZ ;  /* 0x0000007804787210 */ /* 0x000fe20007f5e0ff */
[----:B------:R-:W-:Y:S01]  /*23a0*/  BSSY B1, `(.L_x_39) ;  /* 0x0000011000017945 */ /* 0x000fe20003800000 */
[----:B------:R-:W-:Y:S02]  /*23b0*/  SHF.L.U64.HI R7, R6, 0x4, R7 ;  /* 0x0000000406077819 */ /* 0x000fe40000010207 */
[----:B------:R-:W-:Y:S01]  /*23c0*/  ISETP.GT.AND P0, PT, R3, 0x8, P0 ;  /* 0x000000080300780c */ /* 0x000fe20000704270 */
[----:B------:R-:W-:Y:S02]  /*23d0*/  IMAD.X R121, R5, 0x1, R15, P2 ;  /* 0x0000000105797824 */ /* 0x000fe400010e060f */
[----:B------:R-:W-:-:S04]  /*23e0*/  IMAD.WIDE.U32 R120, R18, R220, R120 ;  /* 0x000000dc12787225 */ /* 0x000fc800078e0078 */
[----:B------:R-:W-:Y:S01]  /*23f0*/  IMAD.IADD R225, R225, 0x1, R121 ;  /* 0x00000001e1e17824 */ /* 0x000fe200078e0279 */
[----:B------:R-:W-:-:S04]  /*2400*/  LEA R12, P2, R120, R12, 0x1 ;  /* 0x0000000c780c7211 */ /* 0x000fc800078408ff */
[----:B------:R-:W-:Y:S02]  /*2410*/  LEA.HI.X R13, R120, R13, R225, 0x1, P2 ;  /* 0x0000000d780d7211 */ /* 0x000fe400010f0ce1 */
[----:B------:R-:W-:-:S05]  /*2420*/  LEA R6, P2, R6, R10, 0x4 ;  /* 0x0000000a06067211 */ /* 0x000fca00078420ff */
[----:B------:R-:W-:Y:S02]  /*2430*/  IMAD.X R7, R7, 0x1, R11, P2 ;  /* 0x0000000107077824 */ /* 0x000fe400010e060b */
[----:B--2---:R-:W-:-:S05]  /*2440*/  HADD2.F32 R4, -RZ, R221.H0_H0 ;  /* 0x200000ddff047230 */ /* 0x004fca0000004100 */
[----:B------:R-:W-:-:S04]  /*2450*/  FMUL R5, R4, R23 ;  /* 0x0000001704057220 */ /* 0x000fc80000400000 */
[----:B------:R-:W-:-:S05]  /*2460*/  FFMA R5, R122, R216, R5 ;  /* 0x000000d87a057223 */ /* 0x000fca0000000005 */
[----:B------:R-:W-:-:S05]  /*2470*/  F2FP.F16.F32.PACK_AB R5, RZ, R5 ;  /* 0x00000005ff05723e */ /* 0x000fca00000000ff */
[----:B------:R1:W-:Y:S01]  /*2480*/  @P1 STG.E.U16 desc[UR36][R6.64], R5 ;  /* 0x0000000506001986 */ /* 0x0003e2000c101524 */
[----:B------:R-:W-:Y:S05]  /*2490*/  @!P0 BRA `(.L_x_40) ;  /* 0x0000000000048947 */ /* 0x000fea0003800000 */
[----:B------:R2:W5:Y:S02]  /*24a0*/  LDG.E.LTC128B.U16 R221, desc[UR36][R12.64+0x2] ;  /* 0x000002240cdd7981 */ /* 0x000564000c1e1520 */
.L_x_40:
[----:B------:R-:W-:Y:S05]  /*24b0*/  BSYNC B1 ;  /* 0x0000000000017941 */ /* 0x000fea0003800000 */
.L_x_39:
[----:B-----5:R-:W-:Y:S01]  /*24c0*/  HADD2.F32 R4, -RZ, R221.H0_H0 ;  /* 0x200000ddff047230 */ /* 0x020fe20000004100 */
[----:B-1----:R-:W-:Y:S01]  /*24d0*/  @P0 MOV R5, R7 ;  /* 0x0000000700050202 */ /* 0x002fe20000000f00 */
[----:B------:R-:W-:Y:S01]  /*24e0*/  BSSY B1, `(.L_x_41) ;  /* 0x000000b000017945 */ /* 0x000fe20003800000 */
[----:B------:R-:W-:Y:S02]  /*24f0*/  ISETP.GT.AND P1, PT, R0, 0x8, PT ;  /* 0x000000080000780c */ /* 0x000fe40003f24270 */
[----:B------:R-:W-:Y:S02]  /*2500*/  FMUL R4, R4, R23 ;  /* 0x0000001704047220 */ /* 0x000fe40000400000 */
[----:B------:R-:W-:Y:S02]  /*2510*/  ISETP.GT.AND P2, PT, R3, RZ, P1 ;  /* 0x000000ff0300720c */ /* 0x000fe40000f44270 */
[----:B------:R-:W-:-:S05]  /*2520*/  FFMA R4, R123, R216, R4 ;  /* 0x000000d87b047223 */ /* 0x000fca0000000004 */
[----:B------:R-:W-:-:S04]  /*2530*/  F2FP.F16.F32.PACK_AB R4, RZ, R4 ;  /* 0x00000004ff04723e */ /* 0x000fc800000000ff */
[----:B------:R-:W-:Y:S01]  /*2540*/  PRMT R8, R4, 0x7610, R8 ;  /* 0x0000761004087816 */ /* 0x000fe20000000008 */
[----:B------:R-:W-:-:S05]  /*2550*/  @P0 IMAD.MOV.U32 R4, RZ, RZ, R6 ;  /* 0x000000ffff040224 */ /* 0x000fca00078e0006 */
[----:B------:R1:W-:Y:S01]  /*2560*/  @P0 STG.E.U16 desc[UR36][R4.64+0x2], R8 ;  /* 0x0000020804000986 */ /* 0x0003e2000c101524 */
[----:B------:R-:W-:Y:S05]  /*2570*/  @!P2 BRA `(.L_x_42) ;  /* 0x000000000004a947 */ /* 0x000fea0003800000 */
[----:B------:R3:W5:Y:S02]  /*2580*/  LDG.E.LTC128B.U16 R221, desc[UR36][R218.64+0x10] ;  /* 0x00001024dadd7981 */ /* 0x000764000c1e1520 */
.L_x_42:
[----:B------:R-:W-:Y:S05]  /*2590*/  BSYNC B1 ;  /* 0x0000000000017941 */ /* 0x000fea0003800000 */
.L_x_41:
[----:B-1---5:R-:W-:Y:S01]  /*25a0*/  HADD2.F32 R4, -RZ, R221.H0_H0 ;  /* 0x200000ddff047230 */ /* 0x022fe20000004100 */
[----:B------:R-:W-:Y:S01]  /*25b0*/  ISETP.GT.AND P0, PT, R0, 0x9, PT ;  /* 0x000000090000780c */ /* 0x000fe20003f04270 */
[----:B------:R-:W-:Y:S03]  /*25c0*/  BSSY B1, `(.L_x_43) ;  /* 0x000000b000017945 */ /* 0x000fe60003800000 */
[----:B------:R-:W-:Y:S01]  /*25d0*/  FMUL R5, R4, R23 ;  /* 0x0000001704057220 */ /* 0x000fe20000400000 */
[----:B------:R-:W-:Y:S01]  /*25e0*/  @P2 IMAD.MOV.U32 R4, RZ, RZ, R10 ;  /* 0x000000ffff042224 */ /* 0x000fe200078e000a */
        /* <DEDUP_REMOVED lines=8> */
.L_x_44:
[----:B------:R-:W-:Y:S05]  /*2670*/  BSYNC B1 ;  /* 0x0000000000017941 */ /* 0x000fea0003800000 */
.L_x_43:
[----:B-1---5:R-:W-:Y:S01]  /*2680*/  HADD2.F32 R4, -RZ, R221.H0_H0 ;  /* 0x200000ddff047230 */ /* 0x022fe20000004100 */
[----:B------:R-:W-:Y:S01]  /*2690*/  ISETP.GT.AND P1, PT, R3, 0x8, P1 ;  /* 0x000000080300780c */ /* 0x000fe20000f24270 */
[----:B------:R-:W-:Y:S01]  /*26a0*/  @P3 IMAD.MOV.U32 R5, RZ, RZ, R11 ;  /* 0x000000ffff053224 */ /* 0x000fe200078e000b */
[----:B------:R-:W-:Y:S02]  /*26b0*/  BSSY B1, `(.L_x_45) ;  /* 0x0000009000017945 */ /* 0x000fe40003800000 */
[----:B------:R-:W-:-:S04]  /*26c0*/  FMUL R4, R4, R23 ;  /* 0x0000001704047220 */ /* 0x000fc80000400000 */
[----:B------:R-:W-:-:S05]  /*26d0*/  FFMA R4, R125, R216, R4 ;  /* 0x000000d87d047223 */ /* 0x000fca0000000004 */
[----:B------:R-:W-:-:S04]  /*26e0*/  F2FP.F16.F32.PACK_AB R4, RZ, R4 ;  /* 0x00000004ff04723e */ /* 0x000fc800000000ff */
[----:B------:R-:W-:Y:S01]  /*26f0*/  PRMT R8, R4, 0x7610, R8 ;  /* 0x0000761004087816 */ /* 0x000fe20000000008 */
[----:B------:R-:W-:-:S05]  /*2700*/  @P3 IMAD.MOV.U32 R4, RZ, RZ, R10 ;  /* 0x000000ffff043224 */ /* 0x000fca00078e000a */
[----:B------:R1:W-:Y:S01]  /*2710*/  @P3 STG.E.U16 desc[UR36][R4.64+0x12], R8 ;  /* 0x0000120804003986 */ /* 0x0003e2000c101524 */
[----:B------:R-:W-:Y:S05]  /*2720*/  @!P1 BRA `(.L_x_46) ;  /* 0x0000000000049947 */ /* 0x000fea0003800000 */
[----:B------:R0:W5:Y:S02]  /*2730*/  LDG.E.LTC128B.U16 R221, desc[UR36][R12.64+0x10] ;  /* 0x000010240cdd7981 */ /* 0x000164000c1e1520 */
.L_x_46:
[----:B------:R-:W-:Y:S05]  /*2740*/  BSYNC B1 ;  /* 0x0000000000017941 */ /* 0x000fea0003800000 */
.L_x_45:
[----:B-1---5:R-:W-:Y:S01]  /*2750*/  HADD2.F32 R4, -RZ, R221.H0_H0 ;  /* 0x200000ddff047230 */ /* 0x022fe20000004100 */
[----:B------:R-:W-:Y:S01]  /*2760*/  ISETP.GT.AND P0, PT, R3, 0x8, P0 ;  /* 0x000000080300780c */ /* 0x000fe20000704270 */
[----:B------:R-:W-:Y:S03]  /*2770*/  BSSY B1, `(.L_x_47) ;  /* 0x000000a000017945 */ /* 0x000fe60003800000 */
[----:B------:R-:W-:Y:S01]  /*2780*/  FMUL R5, R4, R23 ;  /* 0x0000001704057220 */ /* 0x000fe20000400000 */
[----:B------:R-:W-:-:S03]  /*2790*/  @P1 IMAD.MOV.U32 R4, RZ, RZ, R6 ;  /* 0x000000ffff041224 */ /* 0x000fc600078e0006 */
[----:B------:R-:W-:-:S05]  /*27a0*/  FFMA R5, R126, R216, R5 ;  /* 0x000000d87e057223 */ /* 0x000fca0000000005 */
[----:B------:R-:W-:-:S04]  /*27b0*/  F2FP.F16.F32.PACK_AB R5, RZ, R5 ;  /* 0x00000005ff05723e */ /* 0x000fc800000000ff */
[----:B------:R-:W-:Y:S02]  /*27c0*/  PRMT R8, R5, 0x7610, R8 ;  /* 0x0000761005087816 */ /* 0x000fe40000000008 */
[----:B------:R-:W-:-:S05]  /*27d0*/  @P1 MOV R5, R7 ;  /* 0x0000000700051202 */ /* 0x000fca0000000f00 */
[----:B------:R1:W-:Y:S01]  /*27e0*/  @P1 STG.E.U16 desc[UR36][R4.64+0x10], R8 ;  /* 0x0000100804001986 */ /* 0x0003e2000c101524 */
[----:B------:R-:W-:Y:S05]  /*27f0*/  @!P0 BRA `(.L_x_48) ;  /* 0x0000000000048947 */ /* 0x000fea0003800000 */
[----:B------:R0:W5:Y:S02]  /*2800*/  LDG.E.LTC128B.U16 R221, desc[UR36][R12.64+0x12] ;  /* 0x000012240cdd7981 */ /* 0x000164000c1e1520 */
.L_x_48:
[----:B------:R-:W-:Y:S05]  /*2810*/  BSYNC B1 ;  /* 0x0000000000017941 */ /* 0x000fea0003800000 */
.L_x_47:
[----:B-1---5:R-:W-:Y:S01]  /*2820*/  HADD2.F32 R4, -RZ, R221.H0_H0 ;  /* 0x200000ddff047230 */ /* 0x022fe20000004100 */
[----:B------:R-:W-:Y:S01]  /*2830*/  ISETP.GT.AND P1, PT, R0, 0x10, PT ;  /* 0x000000100000780c */ /* 0x000fe20003f24270 */
[----:B------:R-:W-:Y:S01]  /*2840*/  @P0 IMAD.MOV.U32 R5, RZ, RZ, R7 ;  /* 0x000000ffff050224 */ /* 0x000fe200078e0007 */
[----:B------:R-:W-:Y:S02]  /*2850*/  BSSY B1, `(.L_x_49) ;  /* 0x000000a000017945 */ /* 0x000fe40003800000 */
[----:B------:R-:W-:Y:S01]  /*2860*/  FMUL R4, R4, R23 ;  /* 0x0000001704047220 */ /* 0x000fe20000400000 */
[----:B------:R-:W-:-:S03]  /*2870*/  ISETP.GT.AND P2, PT, R3, RZ, P1 ;  /* 0x000000ff0300720c */ /* 0x000fc60000f44270 */
[----:B------:R-:W-:-:S05]  /*2880*/  FFMA R4, R127, R216, R4 ;  /* 0x000000d87f047223 */ /* 0x000fca0000000004 */
[----:B------:R-:W-:-:S04]  /*2890*/  F2FP.F16.F32.PACK_AB R4, RZ, R4 ;  /* 0x00000004ff04723e */ /* 0x000fc800000000ff */
[----:B------:R-:W-:Y:S01]  /*28a0*/  PRMT R8, R4, 0x7610, R8 ;  /* 0x0000761004087816 */ /* 0x000fe20000000008 */
[----:B------:R-:W-:-:S05]  /*28b0*/  @P0 IMAD.MOV.U32 R4, RZ, RZ, R6 ;  /* 0x000000ffff040224 */ /* 0x000fca00078e0006 */
[----:B------:R1:W-:Y:S01]  /*28c0*/  @P0 STG.E.U16 desc[UR36][R4.64+0x12], R8 ;  /* 0x0000120804000986 */ /* 0x0003e2000c101524 */
[----:B------:R-:W-:Y:S05]  /*28d0*/  @!P2 BRA `(.L_x_50) ;  /* 0x000000000004a947 */ /* 0x000fea0003800000 */
[----:B------:R0:W5:Y:S02]  /*28e0*/  LDG.E.LTC128B.U16 R221, desc[UR36][R218.64+0x20] ;  /* 0x00002024dadd7981 */ /* 0x000164000c1e1520 */
.L_x_50:
[----:B------:R-:W-:Y:S05]  /*28f0*/  BSYNC B1 ;  /* 0x0000000000017941 */ /* 0x000fea0003800000 */
.L_x_49:
        /* <DEDUP_REMOVED lines=13> */
.L_x_52:
[----:B------:R-:W-:Y:S05]  /*29d0*/  BSYNC B1 ;  /* 0x0000000000017941 */ /* 0x000fea0003800000 */
.L_x_51:
[----:B-1---5:R-:W-:Y:S01]  /*29e0*/  HADD2.F32 R4, -RZ, R221.H0_H0 ;  /* 0x200000ddff047230 */ /* 0x022fe20000004100 */
[----:B------:R-:W-:Y:S01]  /*29f0*/  @P3 MOV R5, R11 ;  /* 0x0000000b00053202 */ /* 0x000fe20000000f00 */
[----:B------:R-:W-:Y:S01]  /*2a00*/  BSSY B1, `(.L_x_53) ;  /* 0x000000a000017945 */ /* 0x000fe20003800000 */
[----:B------:R-:W-:Y:S02]  /*2a10*/  ISETP.GT.AND P1, PT, R3, 0x8, P1 ;  /* 0x000000080300780c */ /* 0x000fe40000f24270 */
        /* <DEDUP_REMOVED lines=8> */
.L_x_54:
[----:B------:R-:W-:Y:S05]  /*2aa0*/  BSYNC B1 ;  /* 0x0000000000017941 */ /* 0x000fea0003800000 */
.L_x_53:
[----:B-1---5:R-:W-:Y:S01]  /*2ab0*/  HADD2.F32 R4, -RZ, R221.H0_H0 ;  /* 0x200000ddff047230 */ /* 0x022fe20000004100 */
[----:B------:R-:W-:Y:S01]  /*2ac0*/  ISETP.GT.AND P0, PT, R3, 0x8, P0 ;  /* 0x000000080300780c */ /* 0x000fe20000704270 */
[----:B------:R-:W-:Y:S03]  /*2ad0*/  BSSY B1, `(.L_x_55) ;  /* 0x000000a000017945 */ /* 0x000fe60003800000 */
[----:B------:R-:W-:Y:S01]  /*2ae0*/  FMUL R5, R4, R23 ;  /* 0x0000001704057220 */ /* 0x000fe20000400000 */
[----:B------:R-:W-:-:S03]  /*2af0*/  @P1 IMAD.MOV.U32 R4, RZ, RZ, R6 ;  /* 0x000000ffff041224 */ /* 0x000fc600078e0006 */
[----:B------:R-:W-:-:S05]  /*2b00*/  FFMA R5, R130, R216, R5 ;  /* 0x000000d882057223 */ /* 0x000fca0000000005 */
[----:B------:R-:W-:-:S04]  /*2b10*/  F2FP.F16.F32.PACK_AB R5, RZ, R5 ;  /* 0x00000005ff05723e */ /* 0x000fc800000000ff */
[----:B------:R-:W-:Y:S01]  /*2b20*/  PRMT R8, R5, 0x7610, R8 ;  /* 0x0000761005087816 */ /* 0x000fe20000000008 */
[----:B------:R-:W-:-:S05]  /*2b30*/  @P1 IMAD.MOV.U32 R5, RZ, RZ, R7 ;  /* 0x000000ffff051224 */ /* 0x000fca00078e0007 */
[----:B------:R1:W-:Y:S01]  /*2b40*/  @P1 STG.E.U16 desc[UR36][R4.64+0x20], R8 ;  /* 0x0000200804001986 */ /* 0x0003e2000c101524 */
[----:B------:R-:W-:Y:S05]  /*2b50*/  @!P0 BRA `(.L_x_56) ;  /* 0x0000000000048947 */ /* 0x000fea0003800000 */
[----:B------:R0:W5:Y:S02]  /*2b60*/  LDG.E.LTC128B.U16 R221, desc[UR36][R12.64+0x22] ;  /* 0x000022240cdd7981 */ /* 0x000164000c1e1520 */
.L_x_56:
[----:B------:R-:W-:Y:S05]  /*2b70*/  BSYNC B1 ;  /* 0x0000000000017941 */ /* 0x000fea0003800000 */
.L_x_55:
        /* <DEDUP_REMOVED lines=13> */
.L_x_58:
[----:B------:R-:W-:Y:S05]  /*2c50*/  BSYNC B1 ;  /* 0x0000000000017941 */ /* 0x000fea0003800000 */
.L_x_57:
        /* <DEDUP_REMOVED lines=8> */
[----:B------:R-:W-:Y:S02]  /*2ce0*/  PRMT R8, R5, 0x7610, R8 ;  /* 0x0000761005087816 */ /* 0x000fe40000000008 */
[----:B------:R-:W-:-:S05]  /*2cf0*/  @P2 MOV R5, R11 ;  /* 0x0000000b00052202 */ /* 0x000fca0000000f00 */
[----:B------:R1:W-:Y:S01]  /*2d00*/  @P2 STG.E.U16 desc[UR36][R4.64+0x30], R8 ;  /* 0x0000300804002986 */ /* 0x0003e2000c101524 */
[----:B------:R-:W-:Y:S05]  /*2d10*/  @!P3 BRA `(.L_x_60) ;  /* 0x000000000004b947 */ /* 0x000fea0003800000 */
[----:B------:R0:W5:Y:S02]  /*2d20*/  LDG.E.LTC128B.U16 R221, desc[UR36][R218.64+0x32] ;  /* 0x00003224dadd7981 */ /* 0x000164000c1e1520 */
.L_x_60:
[----:B------:R-:W-:Y:S05]  /*2d30*/  BSYNC B1 ;  /* 0x0000000000017941 */ /* 0x000fea0003800000 */
.L_x_59:
        /* <DEDUP_REMOVED lines=12> */
.L_x_62:
[----:B------:R-:W-:Y:S05]  /*2e00*/  BSYNC B1 ;  /* 0x0000000000017941 */ /* 0x000fea0003800000 */
.L_x_61:
        /* <DEDUP_REMOVED lines=12> */
.L_x_64:
[----:B------:R-:W-:Y:S05]  /*2ed0*/  BSYNC B1 ;  /* 0x0000000000017941 */ /* 0x000fea0003800000 */
.L_x_63:
[----:B-1---5:R-:W-:Y:S01]  /*2ee0*/  HADD2.F32 R4, -RZ, R221.H0_H0 ;  /* 0x200000ddff047230 */ /* 0x022fe20000004100 */
[----:B------:R-:W-:Y:S01]  /*2ef0*/  @P0 MOV R5, R7 ;  /* 0x0000000700050202 */ /* 0x000fe20000000f00 */
        /* <DEDUP_REMOVED lines=11> */
.L_x_66:
[----:B------:R-:W-:Y:S05]  /*2fb0*/  BSYNC B1 ;  /* 0x0000000000017941 */ /* 0x000fea0003800000 */
.L_x_65:
        /* <DEDUP_REMOVED lines=13> */
.L_x_68:
[----:B------:R-:W-:Y:S05]  /*3090*/  BSYNC B1 ;  /* 0x0000000000017941 */ /* 0x000fea0003800000 */
.L_x_67:
        /* <DEDUP_REMOVED lines=12> */
.L_x_70:
[----:B------:R-:W-:Y:S05]  /*3160*/  BSYNC B1 ;  /* 0x0000000000017941 */ /* 0x000fea0003800000 */
.L_x_69:
        /* <DEDUP_REMOVED lines=12> */
.L_x_72:
[----:B------:R-:W-:Y:S05]  /*3230*/  BSYNC B1 ;  /* 0x0000000000017941 */ /* 0x000fea0003800000 */
.L_x_71:
        /* <DEDUP_REMOVED lines=13> */
.L_x_74:
[----:B------:R-:W-:Y:S05]  /*3310*/  BSYNC B1 ;  /* 0x0000000000017941 */ /* 0x000fea0003800000 */
.L_x_73:
        /* <DEDUP_REMOVED lines=13> */
.L_x_76:
[----:B------:R-:W-:Y:S05]  /*33f0*/  BSYNC B1 ;  /* 0x0000000000017941 */ /* 0x000fea0003800000 */
.L_x_75:
        /* <DEDUP_REMOVED lines=12> */
.L_x_78:
[----:B------:R-:W-:Y:S05]  /*34c0*/  BSYNC B1 ;  /* 0x0000000000017941 */ /* 0x000fea0003800000 */
.L_x_77:
        /* <DEDUP_REMOVED lines=12> */
.L_x_80:
[----:B------:R-:W-:Y:S05]  /*3590*/  BSYNC B1 ;  /* 0x0000000000017941 */ /* 0x000fea0003800000 */
.L_x_79:
        /* <DEDUP_REMOVED lines=13> */
.L_x_82:
[----:B------:R-:W-:Y:S05]  /*3670*/  BSYNC B1 ;  /* 0x0000000000017941 */ /* 0x000fea0003800000 */
.L_x_81:
        /* <DEDUP_REMOVED lines=13> */
.L_x_84:
[----:B------:R-:W-:Y:S05]  /*3750*/  BSYNC B1 ;  /* 0x0000000000017941 */ /* 0x000fea0003800000 */
.L_x_83:
        /* <DEDUP_REMOVED lines=12> */
.L_x_86:
[----:B------:R-:W-:Y:S05]  /*3820*/  BSYNC B1 ;  /* 0x0000000000017941 */ /* 0x000fea0003800000 */
.L_x_85:
        /* <DEDUP_REMOVED lines=12> */
.L_x_88:
[----:B------:R-:W-:Y:S05]  /*38f0*/  BSYNC B1 ;  /* 0x0000000000017941 */ /* 0x000fea0003800000 */
.L_x_87:
        /* <DEDUP_REMOVED lines=13> */
.L_x_90:
[----:B------:R-:W-:Y:S05]  /*39d0*/  BSYNC B1 ;  /* 0x0000000000017941 */ /* 0x000fea0003800000 */
.L_x_89:
        /* <DEDUP_REMOVED lines=13> */
.L_x_92:
[----:B------:R-:W-:Y:S05]  /*3ab0*/  BSYNC B1 ;  /* 0x0000000000017941 */ /* 0x000fea0003800000 */
.L_x_91:
        /* <DEDUP_REMOVED lines=12> */
.L_x_94:
[----:B------:R-:W-:Y:S05]  /*3b80*/  BSYNC B1 ;  /* 0x0000000000017941 */ /* 0x000fea0003800000 */
.L_x_93:
        /* <DEDUP_REMOVED lines=12> */
.L_x_96:
[----:B------:R-:W-:Y:S05]  /*3c50*/  BSYNC B1 ;  /* 0x0000000000017941 */ /* 0x000fea0003800000 */
.L_x_95:
        /* <DEDUP_REMOVED lines=13> */
.L_x_98:
[----:B------:R-:W-:Y:S05]  /*3d30*/  BSYNC B1 ;  /* 0x0000000000017941 */ /* 0x000fea0003800000 */
.L_x_97:
        /* <DEDUP_REMOVED lines=13> */
.L_x_100:
[----:B------:R-:W-:Y:S05]  /*3e10*/  BSYNC B1 ;  /* 0x0000000000017941 */ /* 0x000fea0003800000 */
.L_x_99:
        /* <DEDUP_REMOVED lines=12> */
.L_x_102:
[----:B------:R-:W-:Y:S05]  /*3ee0*/  BSYNC B1 ;  /* 0x0000000000017941 */ /* 0x000fea0003800000 */
.L_x_101:
        /* <DEDUP_REMOVED lines=12> */
.L_x_104:
[----:B------:R-:W-:Y:S05]  /*3fb0*/  BSYNC B1 ;  /* 0x0000000000017941 */ /* 0x000fea0003800000 */
.L_x_103:
        /* <DEDUP_REMOVED lines=13> */
.L_x_106:
[----:B------:R-:W-:Y:S05]  /*4090*/  BSYNC B1 ;  /* 0x0000000000017941 */ /* 0x000fea0003800000 */
.L_x_105:
        /* <DEDUP_REMOVED lines=13> */
.L_x_108:
[----:B------:R-:W-:Y:S05]  /*4170*/  BSYNC B1 ;  /* 0x0000000000017941 */ /* 0x000fea0003800000 */
.L_x_107:
        /* <DEDUP_REMOVED lines=12> */
.L_x_110:
[----:B------:R-:W-:Y:S05]  /*4240*/  BSYNC B1 ;  /* 0x0000000000017941 */ /* 0x000fea0003800000 */
.L_x_109:
        /* <DEDUP_REMOVED lines=12> */
.L_x_112:
[----:B------:R-:W-:Y:S05]  /*4310*/  BSYNC B1 ;  /* 0x0000000000017941 */ /* 0x000fea0003800000 */
.L_x_111:
        /* <DEDUP_REMOVED lines=13> */
.L_x_114:
[----:B------:R-:W-:Y:S05]  /*43f0*/  BSYNC B1 ;  /* 0x0000000000017941 */ /* 0x000fea0003800000 */
.L_x_113:
        /* <DEDUP_REMOVED lines=13> */
.L_x_116:
[----:B------:R-:W-:Y:S05]  /*44d0*/  BSYNC B1 ;  /* 0x0000000000017941 */ /* 0x000fea0003800000 */
.L_x_115:
        /* <DEDUP_REMOVED lines=12> */
.L_x_118:
[----:B------:R-:W-:Y:S05]  /*45a0*/  BSYNC B1 ;  /* 0x0000000000017941 */ /* 0x000fea0003800000 */
.L_x_117:
        /* <DEDUP_REMOVED lines=12> */
.L_x_120:
[----:B------:R-:W-:Y:S05]  /*4670*/  BSYNC B1 ;  /* 0x0000000000017941 */ /* 0x000fea0003800000 */
.L_x_119:
        /* <DEDUP_REMOVED lines=13> */
.L_x_122:
[----:B------:R-:W-:Y:S05]  /*4750*/  BSYNC B1 ;  /* 0x0000000000017941 */ /* 0x000fea0003800000 */
.L_x_121:
        /* <DEDUP_REMOVED lines=13> */
.L_x_124:
[----:B------:R-:W-:Y:S05]  /*4830*/  BSYNC B1 ;  /* 0x0000000000017941 */ /* 0x000fea0003800000 */
.L_x_123:
        /* <DEDUP_REMOVED lines=12> */
.L_x_126:
[----:B------:R-:W-:Y:S05]  /*4900*/  BSYNC B1 ;  /* 0x0000000000017941 */ /* 0x000fea0003800000 */
.L_x_125:
        /* <DEDUP_REMOVED lines=12> */
.L_x_128:
[----:B------:R-:W-:Y:S05]  /*49d0*/  BSYNC B1 ;  /* 0x0000000000017941 */ /* 0x000fea0003800000 */
.L_x_127:
        /* <DEDUP_REMOVED lines=13> */
.L_x_130:
[----:B------:R-:W-:Y:S05]  /*4ab0*/  BSYNC B1 ;  /* 0x0000000000017941 */ /* 0x000fea0003800000 */
.L_x_129:
        /* <DEDUP_REMOVED lines=13> */
.L_x_132:
[----:B------:R-:W-:Y:S05]  /*4b90*/  BSYNC B1 ;  /* 0x0000000000017941 */ /* 0x000fea0003800000 */
.L_x_131:
        /* <DEDUP_REMOVED lines=12> */
.L_x_134:
[----:B------:R-:W-:Y:S05]  /*4c60*/  BSYNC B1 ;  /* 0x0000000000017941 */ /* 0x000fea0003800000 */
.L_x_133:
        /* <DEDUP_REMOVED lines=12> */
.L_x_136:
[----:B------:R-:W-:Y:S05]  /*4d30*/  BSYNC B1 ;  /* 0x0000000000017941 */ /* 0x000fea0003800000 */
.L_x_135:
        /* <DEDUP_REMOVED lines=13> */
.L_x_138:
[----:B------:R-:W-:Y:S05]  /*4e10*/  BSYNC B1 ;  /* 0x0000000000017941 */ /* 0x000fea0003800000 */
.L_x_137:
        /* <DEDUP_REMOVED lines=13> */
.L_x_140:
[----:B------:R-:W-:Y:S05]  /*4ef0*/  BSYNC B1 ;  /* 0x0000000000017941 */ /* 0x000fea0003800000 */
.L_x_139:
        /* <DEDUP_REMOVED lines=12> */
.L_x_142:
[----:B------:R-:W-:Y:S05]  /*4fc0*/  BSYNC B1 ;  /* 0x0000000000017941 */ /* 0x000fea0003800000 */
.L_x_141:
        /* <DEDUP_REMOVED lines=12> */
.L_x_144:
[----:B------:R-:W-:Y:S05]  /*5090*/  BSYNC B1 ;  /* 0x0000000000017941 */ /* 0x000fea0003800000 */
.L_x_143:
        /* <DEDUP_REMOVED lines=13> */
.L_x_146:
[----:B------:R-:W-:Y:S05]  /*5170*/  BSYNC B1 ;  /* 0x0000000000017941 */ /* 0x000fea0003800000 */
.L_x_145:
        /* <DEDUP_REMOVED lines=13> */
.L_x_148:
[----:B------:R-:W-:Y:S05]  /*5250*/  BSYNC B1 ;  /* 0x0000000000017941 */ /* 0x000fea0003800000 */
.L_x_147:
        /* <DEDUP_REMOVED lines=12> */
.L_x_150:
[----:B------:R-:W-:Y:S05]  /*5320*/  BSYNC B1 ;  /* 0x0000000000017941 */ /* 0x000fea0003800000 */
.L_x_149:
        /* <DEDUP_REMOVED lines=12> */
.L_x_152:
[----:B------:R-:W-:Y:S05]  /*53f0*/  BSYNC B1 ;  /* 0x0000000000017941 */ /* 0x000fea0003800000 */
.L_x_151:
        /* <DEDUP_REMOVED lines=13> */
.L_x_154:
[----:B------:R-:W-:Y:S05]  /*54d0*/  BSYNC B1 ;  /* 0x0000000000017941 */ /* 0x000fea0003800000 */
.L_x_153:
        /* <DEDUP_REMOVED lines=13> */
.L_x_156:
[----:B------:R-:W-:Y:S05]  /*55b0*/  BSYNC B1 ;  /* 0x0000000000017941 */ /* 0x000fea0003800000 */
.L_x_155:
        /* <DEDUP_REMOVED lines=12> */
.L_x_158:
[----:B------:R-:W-:Y:S05]  /*5680*/  BSYNC B1 ;  /* 0x0000000000017941 */ /* 0x000fea0003800000 */
.L_x_157:
        /* <DEDUP_REMOVED lines=12> */
.L_x_160:
[----:B------:R-:W-:Y:S05]  /*5750*/  BSYNC B1 ;  /* 0x0000000000017941 */ /* 0x000fea0003800000 */
.L_x_159:
        /* <DEDUP_REMOVED lines=13> */
.L_x_162:
[----:B------:R-:W-:Y:S05]  /*5830*/  BSYNC B1 ;  /* 0x0000000000017941 */ /* 0x000fea0003800000 */
.L_x_161:
        /* <DEDUP_REMOVED lines=13> */
.L_x_164:
[----:B------:R-:W-:Y:S05]  /*5910*/  BSYNC B1 ;  /* 0x0000000000017941 */ /* 0x000fea0003800000 */
.L_x_163:
        /* <DEDUP_REMOVED lines=12> */
.L_x_166:
[----:B------:R-:W-:Y:S05]  /*59e0*/  BSYNC B1 ;  /* 0x0000000000017941 */ /* 0x000fea0003800000 */
.L_x_165:
        /* <DEDUP_REMOVED lines=12> */
.L_x_168:
[----:B------:R-:W-:Y:S05]  /*5ab0*/  BSYNC B1 ;  /* 0x0000000000017941 */ /* 0x000fea0003800000 */
.L_x_167:
        /* <DEDUP_REMOVED lines=13> */
.L_x_170:
[----:B------:R-:W-:Y:S05]  /*5b90*/  BSYNC B1 ;  /* 0x0000000000017941 */ /* 0x000fea0003800000 */
.L_x_169:
        /* <DEDUP_REMOVED lines=13> */
.L_x_172:
[----:B------:R-:W-:Y:S05]  /*5c70*/  BSYNC B1 ;  /* 0x0000000000017941 */ /* 0x000fea0003800000 */
.L_x_171:
        /* <DEDUP_REMOVED lines=12> */
.L_x_174:
[----:B------:R-:W-:Y:S05]  /*5d40*/  BSYNC B1 ;  /* 0x0000000000017941 */ /* 0x000fea0003800000 */
.L_x_173:
        /* <DEDUP_REMOVED lines=12> */
.L_x_176:
[----:B------:R-:W-:Y:S05]  /*5e10*/  BSYNC B1 ;  /* 0x0000000000017941 */ /* 0x000fea0003800000 */
.L_x_175:
        /* <DEDUP_REMOVED lines=13> */
.L_x_178:
[----:B------:R-:W-:Y:S05]  /*5ef0*/  BSYNC B1 ;  /* 0x0000000000017941 */ /* 0x000fea0003800000 */
.L_x_177:
        /* <DEDUP_REMOVED lines=13> */
.L_x_180:
[----:B------:R-:W-:Y:S05]  /*5fd0*/  BSYNC B1 ;  /* 0x0000000000017941 */ /* 0x000fea0003800000 */
.L_x_179:
        /* <DEDUP_REMOVED lines=12> */
.L_x_182:
[----:B------:R-:W-:Y:S05]  /*60a0*/  BSYNC B1 ;  /* 0x0000000000017941 */ /* 0x000fea0003800000 */
.L_x_181:
        /* <DEDUP_REMOVED lines=12> */
.L_x_184:
[----:B------:R-:W-:Y:S05]  /*6170*/  BSYNC B1 ;  /* 0x0000000000017941 */ /* 0x000fea0003800000 */
.L_x_183:
        /* <DEDUP_REMOVED lines=13> */
.L_x_186:
[----:B------:R-:W-:Y:S05]  /*6250*/  BSYNC B1 ;  /* 0x0000000000017941 */ /* 0x000fea0003800000 */
.L_x_185:
        /* <DEDUP_REMOVED lines=13> */
.L_x_188:
[----:B------:R-:W-:Y:S05]  /*6330*/  BSYNC B1 ;  /* 0x0000000000017941 */ /* 0x000fea0003800000 */
.L_x_187:
        /* <DEDUP_REMOVED lines=12> */
.L_x_190:
[----:B------:R-:W-:Y:S05]  /*6400*/  BSYNC B1 ;  /* 0x0000000000017941 */ /* 0x000fea0003800000 */
.L_x_189:
        /* <DEDUP_REMOVED lines=12> */
.L_x_192:
[----:B------:R-:W-:Y:S05]  /*64d0*/  BSYNC B1 ;  /* 0x0000000000017941 */ /* 0x000fea0003800000 */
.L_x_191:
        /* <DEDUP_REMOVED lines=13> */
.L_x_194:
[----:B------:R-:W-:Y:S05]  /*65b0*/  BSYNC B1 ;  /* 0x0000000000017941 */ /* 0x000fea0003800000 */
.L_x_193:
        /* <DEDUP_REMOVED lines=13> */
.L_x_196:
[----:B------:R-:W-:Y:S05]  /*6690*/  BSYNC B1 ;  /* 0x0000000000017941 */ /* 0x000fea0003800000 */
.L_x_195:
        /* <DEDUP_REMOVED lines=12> */
.L_x_198:
[----:B------:R-:W-:Y:S05]  /*6760*/  BSYNC B1 ;  /* 0x0000000000017941 */ /* 0x000fea0003800000 */
.L_x_197:
        /* <DEDUP_REMOVED lines=12> */
.L_x_200:
[----:B------:R-:W-:Y:S05]  /*6830*/  BSYNC B1 ;  /* 0x0000000000017941 */ /* 0x000fea0003800000 */
.L_x_199:
        /* <DEDUP_REMOVED lines=13> */
.L_x_202:
[----:B------:R-:W-:Y:S05]  /*6910*/  BSYNC B1 ;  /* 0x0000000000017941 */ /* 0x000fea0003800000 */
.L_x_201:
        /* <DEDUP_REMOVED lines=13> */
.L_x_204:
[----:B------:R-:W-:Y:S05]  /*69f0*/  BSYNC B1 ;  /* 0x0000000000017941 */ /* 0x000fea0003800000 */
.L_x_203:
        /* <DEDUP_REMOVED lines=12> */
.L_x_206:
[----:B------:R-:W-:Y:S05]  /*6ac0*/  BSYNC B1 ;  /* 0x0000000000017941 */ /* 0x000fea0003800000 */
.L_x_205:
        /* <DEDUP_REMOVED lines=12> */
.L_x_208:
[----:B------:R-:W-:Y:S05]  /*6b90*/  BSYNC B1 ;  /* 0x0000000000017941 */ /* 0x000fea0003800000 */
.L_x_207:
        /* <DEDUP_REMOVED lines=13> */
.L_x_210:
[----:B------:R-:W-:Y:S05]  /*6c70*/  BSYNC B1 ;  /* 0x0000000000017941 */ /* 0x000fea0003800000 */
.L_x_209:
        /* <DEDUP_REMOVED lines=13> */
.L_x_212:
[----:B------:R-:W-:Y:S05]  /*6d50*/  BSYNC B1 ;  /* 0x0000000000017941 */ /* 0x000fea0003800000 */
.L_x_211:
        /* <DEDUP_REMOVED lines=12> */
.L_x_214:
[----:B------:R-:W-:Y:S05]  /*6e20*/  BSYNC B1 ;  /* 0x0000000000017941 */ /* 0x000fea0003800000 */
.L_x_213:
        /* <DEDUP_REMOVED lines=12> */
.L_x_216:
[----:B------:R-:W-:Y:S05]  /*6ef0*/  BSYNC B1 ;  /* 0x0000000000017941 */ /* 0x000fea0003800000 */
.L_x_215:
        /* <DEDUP_REMOVED lines=13> */
.L_x_218:
[----:B------:R-:W-:Y:S05]  /*6fd0*/  BSYNC B1 ;  /* 0x0000000000017941 */ /* 0x000fea0003800000 */
.L_x_217:
        /* <DEDUP_REMOVED lines=13> */
.L_x_220:
[----:B------:R-:W-:Y:S05]  /*70b0*/  BSYNC B1 ;  /* 0x0000000000017941 */ /* 0x000fea0003800000 */
.L_x_219:
        /* <DEDUP_REMOVED lines=12> */
.L_x_222:
[----:B------:R-:W-:Y:S05]  /*7180*/  BSYNC B1 ;  /* 0x0000000000017941 */ /* 0x000fea0003800000 */
.L_x_221:
        /* <DEDUP_REMOVED lines=12> */
.L_x_224:
[----:B------:R-:W-:Y:S05]  /*7250*/  BSYNC B1 ;  /* 0x0000000000017941 */ /* 0x000fea0003800000 */
.L_x_223:
        /* <DEDUP_REMOVED lines=13> */
.L_x_226:
[----:B------:R-:W-:Y:S05]  /*7330*/  BSYNC B1 ;  /* 0x0000000000017941 */ /* 0x000fea0003800000 */
.L_x_225:
        /* <DEDUP_REMOVED lines=13> */
.L_x_228:
[----:B------:R-:W-:Y:S05]  /*7410*/  BSYNC B1 ;  /* 0x0000000000017941 */ /* 0x000fea0003800000 */
.L_x_227:
        /* <DEDUP_REMOVED lines=12> */
.L_x_230:
[----:B------:R-:W-:Y:S05]  /*74e0*/  BSYNC B1 ;  /* 0x0000000000017941 */ /* 0x000fea0003800000 */
.L_x_229:
        /* <DEDUP_REMOVED lines=12> */
.L_x_232:
[----:B------:R-:W-:Y:S05]  /*75b0*/  BSYNC B1 ;  /* 0x0000000000017941 */ /* 0x000fea0003800000 */
.L_x_231:
        /* <DEDUP_REMOVED lines=13> */
.L_x_234:
[----:B------:R-:W-:Y:S05]  /*7690*/  BSYNC B1 ;  /* 0x0000000000017941 */ /* 0x000fea0003800000 */
.L_x_233:
        /* <DEDUP_REMOVED lines=13> */
.L_x_236:
[----:B------:R-:W-:Y:S05]  /*7770*/  BSYNC B1 ;  /* 0x0000000000017941 */ /* 0x000fea0003800000 */
.L_x_235:
        /* <DEDUP_REMOVED lines=12> */
.L_x_238:
[----:B------:R-:W-:Y:S05]  /*7840*/  BSYNC B1 ;  /* 0x0000000000017941 */ /* 0x000fea0003800000 */
.L_x_237:
        /* <DEDUP_REMOVED lines=12> */
.L_x_240:
[----:B------:R-:W-:Y:S05]  /*7910*/  BSYNC B1 ;  /* 0x0000000000017941 */ /* 0x000fea0003800000 */
.L_x_239:
        /* <DEDUP_REMOVED lines=13> */
.L_x_242:
[----:B------:R-:W-:Y:S05]  /*79f0*/  BSYNC B1 ;  /* 0x0000000000017941 */ /* 0x000fea0003800000 */
.L_x_241:
        /* <DEDUP_REMOVED lines=13> */
.L_x_244:
[----:B------:R-:W-:Y:S05]  /*7ad0*/  BSYNC B1 ;  /* 0x0000000000017941 */ /* 0x000fea0003800000 */
.L_x_243:
        /* <DEDUP_REMOVED lines=12> */
.L_x_246:
[----:B------:R-:W-:Y:S05]  /*7ba0*/  BSYNC B1 ;  /* 0x0000000000017941 */ /* 0x000fea0003800000 */
.L_x_245:
        /* <DEDUP_REMOVED lines=12> */
.L_x_248:
[----:B------:R-:W-:Y:S05]  /*7c70*/  BSYNC B1 ;  /* 0x0000000000017941 */ /* 0x000fea0003800000 */
.L_x_247:
        /* <DEDUP_REMOVED lines=13> */
.L_x_250:
[----:B------:R-:W-:Y:S05]  /*7d50*/  BSYNC B1 ;  /* 0x0000000000017941 */ /* 0x000fea0003800000 */
.L_x_249:
        /* <DEDUP_REMOVED lines=13> */
.L_x_252:
[----:B------:R-:W-:Y:S05]  /*7e30*/  BSYNC B1 ;  /* 0x0000000000017941 */ /* 0x000fea0003800000 */
.L_x_251:
        /* <DEDUP_REMOVED lines=12> */
.L_x_254:
[----:B------:R-:W-:Y:S05]  /*7f00*/  BSYNC B1 ;  /* 0x0000000000017941 */ /* 0x000fea0003800000 */
.L_x_253:
        /* <DEDUP_REMOVED lines=12> */
.L_x_256:
[----:B------:R-:W-:Y:S05]  /*7fd0*/  BSYNC B1 ;  /* 0x0000000000017941 */ /* 0x000fea0003800000 */
.L_x_255:
        /* <DEDUP_REMOVED lines=13> */
.L_x_258:
[----:B------:R-:W-:Y:S05]  /*80b0*/  BSYNC B1 ;  /* 0x0000000000017941 */ /* 0x000fea0003800000 */
.L_x_257:
        /* <DEDUP_REMOVED lines=13> */
.L_x_260:
[----:B------:R-:W-:Y:S05]  /*8190*/  BSYNC B1 ;  /* 0x0000000000017941 */ /* 0x000fea0003800000 */
.L_x_259:
        /* <DEDUP_REMOVED lines=12> */
.L_x_262:
[----:B------:R-:W-:Y:S05]  /*8260*/  BSYNC B1 ;  /* 0x0000000000017941 */ /* 0x000fea0003800000 */
.L_x_261:
        /* <DEDUP_REMOVED lines=12> */
.L_x_264:
[----:B------:R-:W-:Y:S05]  /*8330*/  BSYNC B1 ;  /* 0x0000000000017941 */ /* 0x000fea0003800000 */
.L_x_263:
        /* <DEDUP_REMOVED lines=13> */
.L_x_266:
[----:B------:R-:W-:Y:S05]  /*8410*/  BSYNC B1 ;  /* 0x0000000000017941 */ /* 0x000fea0003800000 */
.L_x_265:
        /* <DEDUP_REMOVED lines=13> */
.L_x_268:
[----:B------:R-:W-:Y:S05]  /*84f0*/  BSYNC B1 ;  /* 0x0000000000017941 */ /* 0x000fea0003800000 */
.L_x_267:
        /* <DEDUP_REMOVED lines=12> */
.L_x_270:
[----:B------:R-:W-:Y:S05]  /*85c0*/  BSYNC B1 ;  /* 0x0000000000017941 */ /* 0x000fea0003800000 */
.L_x_269:
        /* <DEDUP_REMOVED lines=12> */
.L_x_272:
[----:B------:R-:W-:Y:S05]  /*8690*/  BSYNC B1 ;  /* 0x0000000000017941 */ /* 0x000fea0003800000 */
.L_x_271:
        /* <DEDUP_REMOVED lines=13> */
.L_x_274:
[----:B------:R-:W-:Y:S05]  /*8770*/  BSYNC B1 ;  /* 0x0000000000017941 */ /* 0x000fea0003800000 */
.L_x_273:
        /* <DEDUP_REMOVED lines=13> */
.L_x_276:
[----:B------:R-:W-:Y:S05]  /*8850*/  BSYNC B1 ;  /* 0x0000000000017941 */ /* 0x000fea0003800000 */
.L_x_275:
        /* <DEDUP_REMOVED lines=12> */
.L_x_278:
[----:B------:R-:W-:Y:S05]  /*8920*/  BSYNC B1 ;  /* 0x0000000000017941 */ /* 0x000fea0003800000 */
.L_x_277:
        /* <DEDUP_REMOVED lines=12> */
.L_x_280:
[----:B------:R-:W-:Y:S05]  /*89f0*/  BSYNC B1 ;  /* 0x0000000000017941 */ /* 0x000fea0003800000 */
.L_x_279:
        /* <DEDUP_REMOVED lines=13> */
.L_x_282:
[----:B------:R-:W-:Y:S05]  /*8ad0*/  BSYNC B1 ;  /* 0x0000000000017941 */ /* 0x000fea0003800000 */
.L_x_281:
        /* <DEDUP_REMOVED lines=13> */
.L_x_284:
[----:B------:R-:W-:Y:S05]  /*8bb0*/  BSYNC B1 ;  /* 0x0000000000017941 */ /* 0x000fea0003800000 */
.L_x_283:
        /* <DEDUP_REMOVED lines=12> */
.L_x_286:
[----:B------:R-:W-:Y:S05]  /*8c80*/  BSYNC B1 ;  /* 0x0000000000017941 */ /* 0x000fea0003800000 */
.L_x_285:
        /* <DEDUP_REMOVED lines=12> */
.L_x_288:
[----:B------:R-:W-:Y:S05]  /*8d50*/  BSYNC B1 ;  /* 0x0000000000017941 */ /* 0x000fea0003800000 */
.L_x_287:
        /* <DEDUP_REMOVED lines=13> */
.L_x_290:
[----:B------:R-:W-:Y:S05]  /*8e30*/  BSYNC B1 ;  /* 0x0000000000017941 */ /* 0x000fea0003800000 */
.L_x_289:
        /* <DEDUP_REMOVED lines=13> */
.L_x_292:
[----:B------:R-:W-:Y:S05]  /*8f10*/  BSYNC B1 ;  /* 0x0000000000017941 */ /* 0x000fea0003800000 */
.L_x_291:
        /* <DEDUP_REMOVED lines=12> */
.L_x_294:
[----:B------:R-:W-:Y:S05]  /*8fe0*/  BSYNC B1 ;  /* 0x0000000000017941 */ /* 0x000fea0003800000 */
.L_x_293:
        /* <DEDUP_REMOVED lines=12> */
.L_x_296:
[----:B------:R-:W-:Y:S05]  /*90b0*/  BSYNC B1 ;  /* 0x0000000000017941 */ /* 0x000fea0003800000 */
.L_x_295:
        /* <DEDUP_REMOVED lines=13> */
.L_x_298:
[----:B------:R-:W-:Y:S05]  /*9190*/  BSYNC B1 ;  /* 0x0000000000017941 */ /* 0x000fea0003800000 */
.L_x_297:
        /* <DEDUP_REMOVED lines=13> */
.L_x_300:
[----:B------:R-:W-:Y:S05]  /*9270*/  BSYNC B1 ;  /* 0x0000000000017941 */ /* 0x000fea0003800000 */
.L_x_299:
        /* <DEDUP_REMOVED lines=12> */
.L_x_302:
[----:B------:R-:W-:Y:S05]  /*9340*/  BSYNC B1 ;  /* 0x0000000000017941 */ /* 0x000fea0003800000 */
.L_x_301:
        /* <DEDUP_REMOVED lines=12> */
.L_x_304:
[----:B------:R-:W-:Y:S05]  /*9410*/  BSYNC B1 ;  /* 0x0000000000017941 */ /* 0x000fea0003800000 */
.L_x_303:
        /* <DEDUP_REMOVED lines=13> */
.L_x_306:
[----:B------:R-:W-:Y:S05]  /*94f0*/  BSYNC B1 ;  /* 0x0000000000017941 */ /* 0x000fea0003800000 */
.L_x_305:
        /* <DEDUP_REMOVED lines=13> */
.L_x_308:
[----:B------:R-:W-:Y:S05]  /*95d0*/  BSYNC B1 ;  /* 0x0000000000017941 */ /* 0x000fea0003800000 */
.L_x_307:
        /* <DEDUP_REMOVED lines=12> */
.L_x_310:
[----:B------:R-:W-:Y:S05]  /*96a0*/  BSYNC B1 ;  /* 0x0000000000017941 */ /* 0x000fea0003800000 */
.L_x_309:
        /* <DEDUP_REMOVED lines=12> */
.L_x_312:
[----:B------:R-:W-:Y:S05]  /*9770*/  BSYNC B1 ;  /* 0x0000000000017941 */ /* 0x000fea0003800000 */
.L_x_311:
        /* <DEDUP_REMOVED lines=13> */
.L_x_314:
[----:B------:R-:W-:Y:S05]  /*9850*/  BSYNC B1 ;  /* 0x0000000000017941 */ /* 0x000fea0003800000 */
.L_x_313:
        /* <DEDUP_REMOVED lines=13> */
.L_x_316:
[----:B------:R-:W-:Y:S05]  /*9930*/  BSYNC B1 ;  /* 0x0000000000017941 */ /* 0x000fea0003800000 */
.L_x_315:
        /* <DEDUP_REMOVED lines=12> */
.L_x_318:
[----:B------:R-:W-:Y:S05]  /*9a00*/  BSYNC B1 ;  /* 0x0000000000017941 */ /* 0x000fea0003800000 */
.L_x_317:
        /* <DEDUP_REMOVED lines=12> */
.L_x_320:
[----:B------:R-:W-:Y:S05]  /*9ad0*/  BSYNC B1 ;  /* 0x0000000000017941 */ /* 0x000fea0003800000 */
.L_x_319:
        /* <DEDUP_REMOVED lines=13> */
.L_x_322:
[----:B------:R-:W-:Y:S05]  /*9bb0*/  BSYNC B1 ;  /* 0x0000000000017941 */ /* 0x000fea0003800000 */
.L_x_321:
        /* <DEDUP_REMOVED lines=13> */
.L_x_324:
[----:B------:R-:W-:Y:S05]  /*9c90*/  BSYNC B1 ;  /* 0x0000000000017941 */ /* 0x000fea0003800000 */
.L_x_323:
        /* <DEDUP_REMOVED lines=12> */
.L_x_326:
[----:B------:R-:W-:Y:S05]  /*9d60*/  BSYNC B1 ;  /* 0x0000000000017941 */ /* 0x000fea0003800000 */
.L_x_325:
        /* <DEDUP_REMOVED lines=12> */
.L_x_328:
[----:B------:R-:W-:Y:S05]  /*9e30*/  BSYNC B1 ;  /* 0x0000000000017941 */ /* 0x000fea0003800000 */
.L_x_327:
        /* <DEDUP_REMOVED lines=13> */
.L_x_330:
[----:B------:R-:W-:Y:S05]  /*9f10*/  BSYNC B1 ;  /* 0x0000000000017941 */ /* 0x000fea0003800000 */
.L_x_329:
        /* <DEDUP_REMOVED lines=13> */
.L_x_332:
[----:B------:R-:W-:Y:S05]  /*9ff0*/  BSYNC B1 ;  /* 0x0000000000017941 */ /* 0x000fea0003800000 */
.L_x_331:
        /* <DEDUP_REMOVED lines=12> */
.L_x_334:
[----:B------:R-:W-:Y:S05]  /*a0c0*/  BSYNC B1 ;  /* 0x0000000000017941 */ /* 0x000fea0003800000 */
.L_x_333:
        /* <DEDUP_REMOVED lines=12> */
.L_x_336:
[----:B------:R-:W-:Y:S05]  /*a190*/  BSYNC B1 ;  /* 0x0000000000017941 */ /* 0x000fea0003800000 */
.L_x_335:
        /* <DEDUP_REMOVED lines=13> */
.L_x_338:
[----:B------:R-:W-:Y:S05]  /*a270*/  BSYNC B1 ;  /* 0x0000000000017941 */ /* 0x000fea0003800000 */
.L_x_337:
        /* <DEDUP_REMOVED lines=13> */
.L_x_340:
[----:B------:R-:W-:Y:S05]  /*a350*/  BSYNC B1 ;  /* 0x0000000000017941 */ /* 0x000fea0003800000 */
.L_x_339:
        /* <DEDUP_REMOVED lines=12> */
.L_x_342:
[----:B------:R-:W-:Y:S05]  /*a420*/  BSYNC B1 ;  /* 0x0000000000017941 */ /* 0x000fea0003800000 */
.L_x_341:
        /* <DEDUP_REMOVED lines=12> */
.L_x_344:
[----:B------:R-:W-:Y:S05]  /*a4f0*/  BSYNC B1 ;  /* 0x0000000000017941 */ /* 0x000fea0003800000 */
.L_x_343:
        /* <DEDUP_REMOVED lines=13> */
.L_x_346:
[----:B------:R-:W-:Y:S05]  /*a5d0*/  BSYNC B1 ;  /* 0x0000000000017941 */ /* 0x000fea0003800000 */
.L_x_345:
        /* <DEDUP_REMOVED lines=13> */
.L_x_348:
[----:B------:R-:W-:Y:S05]  /*a6b0*/  BSYNC B1 ;  /* 0x0000000000017941 */ /* 0x000fea0003800000 */
.L_x_347:
        /* <DEDUP_REMOVED lines=12> */
.L_x_350:
[----:B------:R-:W-:Y:S05]  /*a780*/  BSYNC B1 ;  /* 0x0000000000017941 */ /* 0x000fea0003800000 */
.L_x_349:
        /* <DEDUP_REMOVED lines=12> */
.L_x_352:
[----:B------:R-:W-:Y:S05]  /*a850*/  BSYNC B1 ;  /* 0x0000000000017941 */ /* 0x000fea0003800000 */
.L_x_351:
        /* <DEDUP_REMOVED lines=13> */
.L_x_354:
[----:B------:R-:W-:Y:S05]  /*a930*/  BSYNC B1 ;  /* 0x0000000000017941 */ /* 0x000fea0003800000 */
.L_x_353:
        /* <DEDUP_REMOVED lines=13> */
.L_x_356:
[----:B------:R-:W-:Y:S05]  /*aa10*/  BSYNC B1 ;  /* 0x0000000000017941 */ /* 0x000fea0003800000 */
.L_x_355:
        /* <DEDUP_REMOVED lines=12> */
.L_x_358:
[----:B------:R-:W-:Y:S05]  /*aae0*/  BSYNC B1 ;  /* 0x0000000000017941 */ /* 0x000fea0003800000 */
.L_x_357:
        /* <DEDUP_REMOVED lines=12> */
.L_x_360:
[----:B------:R-:W-:Y:S05]  /*abb0*/  BSYNC B1 ;  /* 0x0000000000017941 */ /* 0x000fea0003800000 */
.L_x_359:
        /* <DEDUP_REMOVED lines=13> */
.L_x_362:
[----:B------:R-:W-:Y:S05]  /*ac90*/  BSYNC B1 ;  /* 0x0000000000017941 */ /* 0x000fea0003800000 */
.L_x_361:
        /* <DEDUP_REMOVED lines=13> */
.L_x_364:
[----:B------:R-:W-:Y:S05]  /*ad70*/  BSYNC B1 ;  /* 0x0000000000017941 */ /* 0x000fea0003800000 */
.L_x_363:
        /* <DEDUP_REMOVED lines=12> */
.L_x_366:
[----:B------:R-:W-:Y:S05]  /*ae40*/  BSYNC B1 ;  /* 0x0000000000017941 */ /* 0x000fea0003800000 */
.L_x_365:
        /* <DEDUP_REMOVED lines=12> */
.L_x_368:
[----:B------:R-:W-:Y:S05]  /*af10*/  BSYNC B1 ;  /* 0x0000000000017941 */ /* 0x000fea0003800000 */
.L_x_367:
        /* <DEDUP_REMOVED lines=13> */
.L_x_370:
[----:B------:R-:W-:Y:S05]  /*aff0*/  BSYNC B1 ;  /* 0x0000000000017941 */ /* 0x000fea0003800000 */
.L_x_369:
        /* <DEDUP_REMOVED lines=13> */
.L_x_372:
[----:B------:R-:W-:Y:S05]  /*b0d0*/  BSYNC B1 ;  /* 0x0000000000017941 */ /* 0x000fea0003800000 */
.L_x_371:
        /* <DEDUP_REMOVED lines=12> */
.L_x_374:
[----:B------:R-:W-:Y:S05]  /*b1a0*/  BSYNC B1 ;  /* 0x0000000000017941 */ /* 0x000fea0003800000 */
.L_x_373:
        /* <DEDUP_REMOVED lines=12> */
.L_x_376:
[----:B------:R-:W-:Y:S05]  /*b270*/  BSYNC B1 ;  /* 0x0000000000017941 */ /* 0x000fea0003800000 */
.L_x_375:
        /* <DEDUP_REMOVED lines=13> */
.L_x_378:
[----:B------:R-:W-:Y:S05]  /*b350*/  BSYNC B1 ;  /* 0x0000000000017941 */ /* 0x000fea0003800000 */
.L_x_377:
        /* <DEDUP_REMOVED lines=13> */
.L_x_380:
[----:B------:R-:W-:Y:S05]  /*b430*/  BSYNC B1 ;  /* 0x0000000000017941 */ /* 0x000fea0003800000 */
.L_x_379:
        /* <DEDUP_REMOVED lines=12> */
.L_x_382:
[----:B------:R-:W-:Y:S05]  /*b500*/  BSYNC B1 ;  /* 0x0000000000017941 */ /* 0x000fea0003800000 */
.L_x_381:
        /* <DEDUP_REMOVED lines=12> */
.L_x_384:
[----:B------:R-:W-:Y:S05]  /*b5d0*/  BSYNC B1 ;  /* 0x0000000000017941 */ /* 0x000fea0003800000 */
.L_x_383:
        /* <DEDUP_REMOVED lines=13> */
.L_x_386:
[----:B------:R-:W-:Y:S05]  /*b6b0*/  BSYNC B1 ;  /* 0x0000000000017941 */ /* 0x000fea0003800000 */
.L_x_385:
        /* <DEDUP_REMOVED lines=13> */
.L_x_388:
[----:B------:R-:W-:Y:S05]  /*b790*/  BSYNC B1 ;  /* 0x0000000000017941 */ /* 0x000fea0003800000 */
.L_x_387:
        /* <DEDUP_REMOVED lines=12> */
.L_x_390:
[----:B------:R-:W-:Y:S05]  /*b860*/  BSYNC B1 ;  /* 0x0000000000017941 */ /* 0x000fea0003800000 */
.L_x_389:
        /* <DEDUP_REMOVED lines=12> */
.L_x_392:
[----:B------:R-:W-:Y:S05]  /*b930*/  BSYNC B1 ;  /* 0x0000000000017941 */ /* 0x000fea0003800000 */
.L_x_391:
        /* <DEDUP_REMOVED lines=13> */
.L_x_394:
[----:B------:R-:W-:Y:S05]  /*ba10*/  BSYNC B1 ;  /* 0x0000000000017941 */ /* 0x000fea0003800000 */
.L_x_393:
        /* <DEDUP_REMOVED lines=13> */
.L_x_396:
[----:B------:R-:W-:Y:S05]  /*baf0*/  BSYNC B1 ;  /* 0x0000000000017941 */ /* 0x000fea0003800000 */
.L_x_395:
        /* <DEDUP_REMOVED lines=12> */
.L_x_398:
[----:B------:R-:W-:Y:S05]  /*bbc0*/  BSYNC B1 ;  /* 0x0000000000017941 */ /* 0x000fea0003800000 */
.L_x_397:
        /* <DEDUP_REMOVED lines=12> */
.L_x_400:
[----:B------:R-:W-:Y:S05]  /*bc90*/  BSYNC B1 ;  /* 0x0000000000017941 */ /* 0x000fea0003800000 */
.L_x_399:
        /* <DEDUP_REMOVED lines=13> */
.L_x_402:
[----:B------:R-:W-:Y:S05]  /*bd70*/  BSYNC B1 ;  /* 0x0000000000017941 */ /* 0x000fea0003800000 */
.L_x_401:
        /* <DEDUP_REMOVED lines=13> */
.L_x_404:
[----:B------:R-:W-:Y:S05]  /*be50*/  BSYNC B1 ;  /* 0x0000000000017941 */ /* 0x000fea0003800000 */
.L_x_403:
        /* <DEDUP_REMOVED lines=12> */
.L_x_406:
[----:B------:R-:W-:Y:S05]  /*bf20*/  BSYNC B1 ;  /* 0x0000000000017941 */ /* 0x000fea0003800000 */
.L_x_405:
        /* <DEDUP_REMOVED lines=12> */
.L_x_408:
[----:B------:R-:W-:Y:S05]  /*bff0*/  BSYNC B1 ;  /* 0x0000000000017941 */ /* 0x000fea0003800000 */
.L_x_407:
        /* <DEDUP_REMOVED lines=13> */
.L_x_410:
[----:B------:R-:W-:Y:S05]  /*c0d0*/  BSYNC B1 ;  /* 0x0000000000017941 */ /* 0x000fea0003800000 */
.L_x_409:
        /* <DEDUP_REMOVED lines=13> */
.L_x_412:
[----:B------:R-:W-:Y:S05]  /*c1b0*/  BSYNC B1 ;  /* 0x0000000000017941 */ /* 0x000fea0003800000 */
.L_x_411:
[----:B-1---5:R-:W-:Y:S01]  /*c1c0*/  HADD2.F32 R0, -RZ, R221.H0_H0 ;  /* 0x200000ddff007230 */ /* 0x022fe20000004100 */
[----:B------:R-:W-:Y:S01]  /*c1d0*/  ISETP.GT.AND P1, PT, R3, 0x8, P1 ;  /* 0x000000080300780c */ /* 0x000fe20000f24270 */
[----:B------:R-:W-:Y:S03]  /*c1e0*/  BSSY B1, `(.L_x_413) ;  /* 0x0000007000017945 */ /* 0x000fe60003800000 */
[----:B------:R-:W-:-:S04]  /*c1f0*/  FMUL R0, R0, R23 ;  /* 0x0000001700007220 */ /* 0x000fc80000400000 */
[----:B------:R-:W-:-:S05]  /*c200*/  FFMA R0, R117, R216, R0 ;  /* 0x000000d875007223 */ /* 0x000fca0000000000 */
[----:B------:R-:W-:-:S05]  /*c210*/  F2FP.F16.F32.PACK_AB R0, RZ, R0 ;  /* 0x00000000ff00723e */ /* 0x000fca00000000ff */
[----:B------:R1:W-:Y:S01]  /*c220*/  @P3 STG.E.U16 desc[UR36][R10.64+0x2f2], R0 ;  /* 0x0002f2000a003986 */ /* 0x0003e2000c101524 */
[----:B------:R-:W-:Y:S05]  /*c230*/  @!P1 BRA `(.L_x_414) ;  /* 0x0000000000049947 */ /* 0x000fea0003800000 */
[----:B------:R0:W5:Y:S02]  /*c240*/  LDG.E.LTC128B.U16 R221, desc[UR36][R12.64+0x2f0] ;  /* 0x0002f0240cdd7981 */ /* 0x000164000c1e1520 */
.L_x_414:
[----:B------:R-:W-:Y:S05]  /*c250*/  BSYNC B1 ;  /* 0x0000000000017941 */ /* 0x000fea0003800000 */
.L_x_413:
[----:B-1---5:R-:W-:Y:S01]  /*c260*/  HADD2.F32 R0, -RZ, R221.H0_H0 ;  /* 0x200000ddff007230 */ /* 0x022fe20000004100 */
[----:B------:R-:W-:Y:S01]  /*c270*/  ISETP.GT.AND P0, PT, R3, 0x8, P0 ;  /* 0x000000080300780c */ /* 0x000fe20000704270 */
[----:B------:R-:W-:Y:S01]  /*c280*/  @P1 IMAD.MOV.U32 R4, RZ, RZ, R6 ;  /* 0x000000ffff041224 */ /* 0x000fe200078e0006 */
[----:B------:R-:W-:Y:S02]  /*c290*/  BSSY B1, `(.L_x_415) ;  /* 0x0000009000017945 */ /* 0x000fe40003800000 */
[----:B------:R-:W-:-:S04]  /*c2a0*/  FMUL R5, R0, R23 ;  /* 0x0000001700057220 */ /* 0x000fc80000400000 */
[----:B------:R-:W-:-:S05]  /*c2b0*/  FFMA R5, R118, R216, R5 ;  /* 0x000000d876057223 */ /* 0x000fca0000000005 */
[----:B------:R-:W-:-:S04]  /*c2c0*/  F2FP.F16.F32.PACK_AB R5, RZ, R5 ;  /* 0x00000005ff05723e */ /* 0x000fc800000000ff */
[----:B------:R-:W-:Y:S02]  /*c2d0*/  PRMT R0, R5, 0x7610, R0 ;  /* 0x0000761005007816 */ /* 0x000fe40000000000 */
[----:B------:R-:W-:-:S05]  /*c2e0*/  @P1 MOV R5, R7 ;  /* 0x0000000700051202 */ /* 0x000fca0000000f00 */
[----:B------:R1:W-:Y:S01]  /*c2f0*/  @P1 STG.E.U16 desc[UR36][R4.64+0x2f0], R0 ;  /* 0x0002f00004001986 */ /* 0x0003e2000c101524 */
[----:B------:R-:W-:Y:S05]  /*c300*/  @!P0 BRA `(.L_x_416) ;  /* 0x0000000000048947 */ /* 0x000fea0003800000 */
[----:B------:R0:W5:Y:S02]  /*c310*/  LDG.E.LTC128B.U16 R221, desc[UR36][R12.64+0x2f2] ;  /* 0x0002f2240cdd7981 */ /* 0x000164000c1e1520 */
.L_x_416:
[----:B------:R-:W-:Y:S05]  /*c320*/  BSYNC B1 ;  /* 0x0000000000017941 */ /* 0x000fea0003800000 */
.L_x_415:
[----:B------:R-:W-:Y:S05]  /*c330*/  @!P0 BRA `(.L_x_417) ;  /* 0x0000004c008c8947 */ /* 0x000fea0003800000 */
[----:B-1---5:R-:W-:-:S05]  /*c340*/  HADD2.F32 R0, -RZ, R221.H0_H0 ;  /* 0x200000ddff007230 */ /* 0x022fca0000004100 */
[----:B------:R-:W-:-:S04]  /*c350*/  FMUL R0, R0, R23 ;  /* 0x0000001700007220 */ /* 0x000fc80000400000 */
[----:B------:R-:W-:-:S05]  /*c360*/  FFMA R0, R119, R216, R0 ;  /* 0x000000d877007223 */ /* 0x000fca0000000000 */
[----:B------:R-:W-:-:S05]  /*c370*/  F2FP.F16.F32.PACK_AB R0, RZ, R0 ;  /* 0x00000000ff00723e */ /* 0x000fca00000000ff */
[----:B------:R1:W-:Y:S01]  /*c380*/  STG.E.U16 desc[UR36][R6.64+0x2f2], R0 ;  /* 0x0002f20006007986 */ /* 0x0003e2000c101524 */
[----:B------:R-:W-:Y:S05]  /*c390*/  BRA `(.L_x_417) ;  /* 0x0000004c00747947 */ /* 0x000fea0003800000 */
.L_x_36:
[----:B------:R-:W-:Y:S01]  /*c3a0*/  ULDC.64 UR4, c[0x0][0x5c0] ;  /* 0x0001700000047ab9 */ /* 0x000fe20000000a00 */
[----:B------:R-:W-:Y:S01]  /*c3b0*/  ISETP.GT.AND P3, PT, R0, 0x1, PT ;  /* 0x000000010000780c */ /* 0x000fe20003f64270 */
[-C--:B------:R-:W-:Y:S01]  /*c3c0*/  FMUL R5, R120, R216.reuse ;  /* 0x000000d878057220 */ /* 0x080fe20000400000 */
[----:B------:R-:W-:Y:S01]  /*c3d0*/  LEA R8, P2, R12, UR4, 0x1 ;  /* 0x000000040c087c11 */ /* 0x000fe2000f8408ff */
[-C--:B------:R-:W-:Y:S01]  /*c3e0*/  FMUL R4, R121, R216.reuse ;  /* 0x000000d879047220 */ /* 0x080fe20000400000 */
[----:B------:R-:W-:Y:S01]  /*c3f0*/  SHF.L.U64.HI R7, R6, 0x4, R7 ;  /* 0x0000000406077819 */ /* 0x000fe20000010207 */
[-C--:B------:R-:W-:Y:S01]  /*c400*/  FMUL R122, R122, R216.reuse ;  /* 0x000000d87a7a7220 */ /* 0x080fe20000400000 */
[----:B------:R-:W-:Y:S01]  /*c410*/  LEA.HI.X R9, R12, UR5, R11, 0x1, P2 ;  /* 0x000000050c097c11 */ /* 0x000fe200090f0c0b */
[-C--:B------:R-:W-:Y:S01]  /*c420*/  FMUL R123, R123, R216.reuse ;  /* 0x000000d87b7b7220 */ /* 0x080fe20000400000 */
[----:B------:R-:W-:Y:S01]  /*c430*/  ISETP.GT.AND P2, PT, R3, RZ, P3 ;  /* 0x000000ff0300720c */ /* 0x000fe20001f44270 */
[-C--:B------:R-:W-:Y:S01]  /*c440*/  FMUL R124, R124, R216.reuse ;  /* 0x000000d87c7c7220 */ /* 0x080fe20000400000 */
[----:B------:R-:W-:Y:S01]  /*c450*/  F2FP.F16.F32.PACK_AB R5, RZ, R5 ;  /* 0x00000005ff05723e */ /* 0x000fe200000000ff */
[----:B------:R-:W-:Y:S01]  /*c460*/  FMUL R125, R125, R216 ;  /* 0x000000d87d7d7220 */ /* 0x000fe20000400000 */
[----:B------:R-:W-:Y:S01]  /*c470*/  F2FP.F16.F32.PACK_AB R4, RZ, R4 ;  /* 0x00000004ff04723e */ /* 0x000fe200000000ff */
[-C--:B------:R-:W-:Y:S01]  /*c480*/  FMUL R126, R126, R216.reuse ;  /* 0x000000d87e7e7220 */ /* 0x080fe20000400000 */
[----:B------:R-:W-:Y:S01]  /*c490*/  ISETP.GT.AND P3, PT, R3, 0x8, P3 ;  /* 0x000000080300780c */ /* 0x000fe20001f64270 */
[----:B------:R0:W-:Y:S01]  /*c4a0*/  @P0 STG.E.U16 desc[UR36][R8.64], R5 ;  /* 0x0000000508000986 */ /* 0x0001e2000c101524 */
[----:B------:R-:W-:Y:S01]  /*c4b0*/  PRMT R10, R4, 0x7610, R10 ;  /* 0x00007610040a7816 */ /* 0x000fe2000000000a */
[-C--:B------:R-:W-:Y:S01]  /*c4c0*/  FMUL R127, R127, R216.reuse ;  /* 0x000000d87f7f7220 */ /* 0x080fe20000400000 */
[----:B------:R-:W-:Y:S01]  /*c4d0*/  ISETP.GT.AND P1, PT, R3, 0x8, P1 ;  /* 0x000000080300780c */ /* 0x000fe20000f24270 */
[----:B------:R-:W-:Y:S01]  /*c4e0*/  FMUL R128, R128, R216 ;  /* 0x000000d880807220 */ /* 0x000fe20000400000 */
[----:B------:R-:W-:Y:S01]  /*c4f0*/  LEA R6, P4, R6, R8, 0x4 ;  /* 0x0000000806067211 */ /* 0x000fe200078820ff */
[----:B------:R-:W-:Y:S01]  /*c500*/  @P2 IMAD.MOV.U32 R4, RZ, RZ, R8 ;  /* 0x000000ffff042224 */ /* 0x000fe200078e0008 */
[----:B------:R-:W-:Y:S01]  /*c510*/  ISETP.GT.AND P0, PT, R0, 0x9, PT ;  /* 0x000000090000780c */ /* 0x000fe20003f04270 */
[----:B------:R-:W-:Y:S01]  /*c520*/  FMUL R129, R129, R216 ;  /* 0x000000d881817220 */ /* 0x000fe20000400000 */
[----:B------:R-:W-:Y:S01]  /*c530*/  F2FP.F16.F32.PACK_AB R122, RZ, R122 ;  /* 0x0000007aff7a723e */ /* 0x000fe200000000ff */
[--C-:B------:R-:W-:Y:S01]  /*c540*/  IMAD.X R7, R7, 0x1, R9.reuse, P4 ;  /* 0x0000000107077824 */ /* 0x100fe200020e0609 */
[----:B------:R-:W-:Y:S01]  /*c550*/  ISETP.GT.AND P4, PT, R3, RZ, P0 ;  /* 0x000000ff0300720c */ /* 0x000fe20000784270 */
[----:B0-----:R-:W-:Y:S01]  /*c560*/  @P2 IMAD.MOV.U32 R5, RZ, RZ, R9 ;  /* 0x000000ffff052224 */ /* 0x001fe200078e0009 */
[----:B------:R-:W-:Y:S01]  /*c570*/  F2FP.F16.F32.PACK_AB R123, RZ, R123 ;  /* 0x0000007bff7b723e */ /* 0x000fe200000000ff */
[----:B------:R-:W-:Y:S01]  /*c580*/  FMUL R130, R130, R216 ;  /* 0x000000d882827220 */ /* 0x000fe20000400000 */
[----:B------:R-:W-:Y:S01]  /*c590*/  F2FP.F16.F32.PACK_AB R124, RZ, R124 ;  /* 0x0000007cff7c723e */ /* 0x000fe200000000ff */
[-C--:B------:R-:W-:Y:S01]  /*c5a0*/  FMUL R131, R131, R216.reuse ;  /* 0x000000d883837220 */ /* 0x080fe20000400000 */
[----:B------:R0:W-:Y:S01]  /*c5b0*/  @P2 STG.E.U16 desc[UR36][R4.64+0x2], R10 ;  /* 0x0000020a04002986 */ /* 0x0001e2000c101524 */
[----:B------:R-:W-:Y:S01]  /*c5c0*/  ISETP.GT.AND P2, PT, R0, 0x8, PT ;  /* 0x000000080000780c */ /* 0x000fe20003f44270 */
[-C--:B------:R-:W-:Y:S01]  /*c5d0*/  FMUL R132, R132, R216.reuse ;  /* 0x000000d884847220 */ /* 0x080fe20000400000 */
[----:B------:R-:W-:Y:S01]  /*c5e0*/  F2FP.F16.F32.PACK_AB R125, RZ, R125 ;  /* 0x0000007dff7d723e */ /* 0x000fe200000000ff */
[----:B------:R-:W-:Y:S01]  /*c5f0*/  @P1 STG.E.U16 desc[UR36][R6.64], R122 ;  /* 0x0000007a06001986 */ /* 0x000fe2000c101524 */
[----:B------:R-:W-:Y:S01]  /*c600*/  ISETP.GT.AND P5, PT, R3, RZ, P2 ;  /* 0x000000ff0300720c */ /* 0x000fe200017a4270 */
[-C--:B------:R-:W-:Y:S01]  /*c610*/  FMUL R133, R133, R216.reuse ;  /* 0x000000d885857220 */ /* 0x080fe20000400000 */
[----:B------:R-:W-:Y:S01]  /*c620*/  ISETP.GT.AND P2, PT, R3, 0x8, P2 ;  /* 0x000000080300780c */ /* 0x000fe20001744270 */
[-C--:B------:R-:W-:Y:S01]  /*c630*/  FMUL R134, R134, R216.reuse ;  /* 0x000000d886867220 */ /* 0x080fe20000400000 */
[----:B------:R-:W-:Y:S01]  /*c640*/  ISETP.GT.AND P1, PT, R0, 0x10, PT ;  /* 0x000000100000780c */ /* 0x000fe20003f24270 */
[----:B------:R-:W-:Y:S01]  /*c650*/  FMUL R135, R135, R216 ;  /* 0x000000d887877220 */ /* 0x000fe20000400000 */
[----:B------:R-:W-:Y:S01]  /*c660*/  F2FP.F16.F32.PACK_AB R126, RZ, R126 ;  /* 0x0000007eff7e723e */ /* 0x000fe200000000ff */
[----:B0-----:R-:W-:Y:S01]  /*c670*/  @P3 IMAD.MOV.U32 R4, RZ, RZ, R6 ;  /* 0x000000ffff043224 */ /* 0x001fe200078e0006 */
[----:B------:R-:W-:Y:S01]  /*c680*/  F2FP.F16.F32.PACK_AB R127, RZ, R127 ;  /* 0x0000007fff7f723e */ /* 0x000fe200000000ff */
[----:B------:R-:W-:Y:S01]  /*c690*/  @P3 IMAD.MOV.U32 R5, RZ, RZ, R7 ;  /* 0x000000ffff053224 */ /* 0x000fe200078e0007 */
[----:B------:R-:W-:Y:S01]  /*c6a0*/  F2FP.F16.F32.PACK_AB R128, RZ, R128 ;  /* 0x00000080ff80723e */ /* 0x000fe200000000ff */
[-C--:B------:R-:W-:Y:S01]  /*c6b0*/  FMUL R136, R136, R216.reuse ;  /* 0x000000d888887220 */ /* 0x080fe20000400000 */
[----:B------:R-:W-:Y:S01]  /*c6c0*/  F2FP.F16.F32.PACK_AB R129, RZ, R129 ;  /* 0x00000081ff81723e */ /* 0x000fe200000000ff */
[-C--:B------:R-:W-:Y:S01]  /*c6d0*/  FMUL R137, R137, R216.reuse ;  /* 0x000000d889897220 */ /* 0x080fe20000400000 */
[----:B------:R0:W-:Y:S01]  /*c6e0*/  @P3 STG.E.U16 desc[UR36][R4.64+0x2], R123 ;  /* 0x0000027b04003986 */ /* 0x0001e2000c101524 */
[----:B------:R-:W-:Y:S01]  /*c6f0*/  ISETP.GT.AND P3, PT, R3, 0x8, P0 ;  /* 0x000000080300780c */ /* 0x000fe20000764270 */
[-C--:B------:R-:W-:Y:S01]  /*c700*/  FMUL R138, R138, R216.reuse ;  /* 0x000000d88a8a7220 */ /* 0x080fe20000400000 */
[----:B------:R-:W-:Y:S01]  /*c710*/  ISETP.GT.AND P0, PT, R0, 0x11, PT ;  /* 0x000000110000780c */ /* 0x000fe20003f04270 */
[----:B------:R-:W-:Y:S01]  /*c720*/  FMUL R139, R139, R216 ;  /* 0x000000d88b8b7220 */ /* 0x000fe20000400000 */
[----:B------:R-:W-:Y:S01]  /*c730*/  F2FP.F16.F32.PACK_AB R130, RZ, R130 ;  /* 0x00000082ff82723e */ /* 0x000fe200000000ff */
[-C--:B------:R-:W-:Y:S01]  /*c740*/  FMUL R140, R140, R216.reuse ;  /* 0x000000d88c8c7220 */ /* 0x080fe20000400000 */
[----:B------:R-:W-:Y:S01]  /*c750*/  F2FP.F16.F32.PACK_AB R131, RZ, R131 ;  /* 0x00000083ff83723e */ /* 0x000fe200000000ff */
[----:B------:R-:W-:Y:S01]  /*c760*/  FMUL R141, R141, R216 ;  /* 0x000000d88d8d7220 */ /* 0x000fe20000400000 */
[----:B------:R-:W-:Y:S01]  /*c770*/  F2FP.F16.F32.PACK_AB R132, RZ, R132 ;  /* 0x00000084ff84723e */ /* 0x000fe200000000ff */
[----:B------:R-:W-:Y:S01]  /*c780*/  FMUL R142, R142, R216 ;  /* 0x000000d88e8e7220 */ /* 0x000fe20000400000 */
[----:B------:R-:W-:Y:S01]  /*c790*/  F2FP.F16.F32.PACK_AB R133, RZ, R133 ;  /* 0x00000085ff85723e */ /* 0x000fe200000000ff */
[--C-:B0-----:R-:W-:Y:S01]  /*c7a0*/  @P5 IMAD.MOV.U32 R5, RZ, RZ, R9.reuse ;  /* 0x000000ffff055224 */ /* 0x101fe200078e0009 */
[----:B------:R-:W-:Y:S01]  /*c7b0*/  @P5 MOV R4, R8 ;  /* 0x0000000800045202 */ /* 0x000fe20000000f00 */
[----:B------:R-:W-:Y:S01]  /*c7c0*/  FMUL R143, R143, R216 ;  /* 0x000000d88f8f7220 */ /* 0x000fe20000400000 */
[----:B------:R-:W-:Y:S01]  /*c7d0*/  F2FP.F16.F32.PACK_AB R134, RZ, R134 ;  /* 0x00000086ff86723e */ /* 0x000fe200000000ff */
[-C--:B------:R-:W-:Y:S01]  /*c7e0*/  FMUL R144, R144, R216.reuse ;  /* 0x000000d890907220 */ /* 0x080fe20000400000 */
[----:B------:R-:W-:Y:S01]  /*c7f0*/  F2FP.F16.F32.PACK_AB R135, RZ, R135 ;  /* 0x00000087ff87723e */ /* 0x000fe200000000ff */
[----:B------:R0:W-:Y:S01]  /*c800*/  @P5 STG.E.U16 desc[UR36][R4.64+0x10], R124 ;  /* 0x0000107c04005986 */ /* 0x0001e2000c101524 */
[----:B------:R-:W-:Y:S01]  /*c810*/  ISETP.GT.AND P5, PT, R3, RZ, P1 ;  /* 0x000000ff0300720c */ /* 0x000fe20000fa4270 */
[-C--:B------:R-:W-:Y:S01]  /*c820*/  FMUL R145, R145, R216.reuse ;  /* 0x000000d891917220 */ /* 0x080fe20000400000 */
[----:B------:R-:W-:Y:S01]  /*c830*/  ISETP.GT.AND P1, PT, R3, 0x8, P1 ;  /* 0x000000080300780c */ /* 0x000fe20000f24270 */
        /* <DEDUP_REMOVED lines=8> */
[----:B0-----:R-:W-:Y:S01]  /*c8c0*/  @P4 IMAD.MOV.U32 R4, RZ, RZ, R8 ;  /* 0x000000ffff044224 */ /* 0x001fe200078e0008 */
[----:B------:R-:W-:Y:S01]  /*c8d0*/  F2FP.F16.F32.PACK_AB R140, RZ, R140 ;  /* 0x0000008cff8c723e */ /* 0x000fe200000000ff */
[----:B------:R-:W-:Y:S01]  /*c8e0*/  @P4 IMAD.MOV.U32 R5, RZ, RZ, R9 ;  /* 0x000000ffff054224 */ /* 0x000fe200078e0009 */
[----:B------:R-:W-:Y:S01]  /*c8f0*/  F2FP.F16.F32.PACK_AB R141, RZ, R141 ;  /* 0x0000008dff8d723e */ /* 0x000fe200000000ff */
[----:B------:R-:W-:Y:S01]  /*c900*/  FMUL R150, R150, R216 ;  /* 0x000000d896967220 */ /* 0x000fe20000400000 */
[----:B------:R-:W-:Y:S01]  /*c910*/  F2FP.F16.F32.PACK_AB R142, RZ, R142 ;  /* 0x0000008eff8e723e */ /* 0x000fe200000000ff */
[-C--:B------:R-:W-:Y:S01]  /*c920*/  FMUL R151, R151, R216.reuse ;  /* 0x000000d897977220 */ /* 0x080fe20000400000 */
[----:B------:R0:W-:Y:S01]  /*c930*/  @P4 STG.E.U16 desc[UR36][R4.64+0x12], R125 ;  /* 0x0000127d04004986 */ /* 0x0001e2000c101524 */
[----:B------:R-:W-:Y:S01]  /*c940*/  ISETP.GT.AND P4, PT, R3, RZ, P0 ;  /* 0x000000ff0300720c */ /* 0x000fe20000784270 */
[-C--:B------:R-:W-:Y:S01]  /*c950*/  FMUL R152, R152, R216.reuse ;  /* 0x000000d898987220 */ /* 0x080fe20000400000 */
[----:B------:R-:W-:Y:S01]  /*c960*/  F2FP.F16.F32.PACK_AB R143, RZ, R143 ;  /* 0x0000008fff8f723e */ /* 0x000fe200000000ff */
        /* <DEDUP_REMOVED lines=10> */
[--C-:B------:R-:W-:Y:S01]  /*ca10*/  @P2 IMAD.MOV.U32 R5, RZ, RZ, R7.reuse ;  /* 0x000000ffff052224 */ /* 0x100fe200078e0007 */
        /* <DEDUP_REMOVED lines=17> */
[----:B------:R-:W-:Y:S01]  /*cb30*/  @P3 MOV R4, R6 ;  /* 0x0000000600043202 */ /* 0x000fe20000000f00 */
[----:B------:R-:W-:Y:S01]  /*cb40*/  FMUL R164, R164, R216 ;  /* 0x000000d8a4a47220 */ /* 0x000fe20000400000 */
[----:B------:R-:W-:Y:S01]  /*cb50*/  F2FP.F16.F32.PACK_AB R156, RZ, R156 ;  /* 0x0000009cff9c723e */ /* 0x000fe200000000ff */
[-C--:B------:R-:W-:Y:S01]  /*cb60*/  FMUL R165, R165, R216.reuse ;  /* 0x000000d8a5a57220 */ /* 0x080fe20000400000 */
[----:B------:R-:W-:Y:S01]  /*cb70*/  F2FP.F16.F32.PACK_AB R157, RZ, R157 ;  /* 0x0000009dff9d723e */ /* 0x000fe200000000ff */
        /* <DEDUP_REMOVED lines=13> */
[----:B------:R-:W-:Y:S01]  /*cc50*/  F2FP.F16.F32.PACK_AB R162, RZ, R162 ;  /* 0x000000a2ffa2723e */ /* 0x000fe200000000ff */
[--C-:B------:R-:W-:Y:S01]  /*cc60*/  @P5 IMAD.MOV.U32 R5, RZ, RZ, R9.reuse ;  /* 0x000000ffff055224 */ /* 0x100fe200078e0009 */
        /* <DEDUP_REMOVED lines=61> */
[----:B------:R-:W-:Y:S01]  /*d040*/  ISETP.GT.AND P3, PT, R3, 0x8, P0 ;  /* 0x000000080300780c */ /* 0x000fe20000764270 */
[-C--:B------:R-:W-:Y:S01]  /*d050*/  FMUL R194, R194, R216.reuse ;  /* 0x000000d8c2c27220 */ /* 0x080fe20000400000 */
        /* <DEDUP_REMOVED lines=9> */
[----:B0-----:R-:W-:Y:S01]  /*d0f0*/  @P5 IMAD.MOV.U32 R4, RZ, RZ, R8 ;  /* 0x000000ffff045224 */ /* 0x001fe200078e0008 */
[----:B------:R-:W-:Y:S01]  /*d100*/  F2FP.F16.F32.PACK_AB R191, RZ, R191 ;  /* 0x000000bfffbf723e */ /* 0x000fe200000000ff */
[--C-:B------:R-:W-:Y:S01]  /*d110*/  @P5 IMAD.MOV.U32 R5, RZ, RZ, R9.reuse ;  /* 0x000000ffff055224 */ /* 0x100fe200078e0009 */
[----:B------:R-:W-:Y:S01]  /*d120*/  F2FP.F16.F32.PACK_AB R192, RZ, R192 ;  /* 0x000000c0ffc0723e */ /* 0x000fe200000000ff */
[-C--:B------:R-:W-:Y:S01]  /*d130*/  FMUL R199, R199, R216.reuse ;  /* 0x000000d8c7c77220 */ /* 0x080fe20000400000 */
[----:B------:R-:W-:Y:S01]  /*d140*/  F2FP.F16.F32.PACK_AB R193, RZ, R193 ;  /* 0x000000c1ffc1723e */ /* 0x000fe200000000ff */
[-C--:B------:R-:W-:Y:S01]  /*d150*/  FMUL R200, R200, R216.reuse ;  /* 0x000000d8c8c87220 */ /* 0x080fe20000400000 */
[----:B------:R0:W-:Y:S01]  /*d160*/  @P5 STG.E.U16 desc[UR36][R4.64+0x30], R132 ;  /* 0x0000308404005986 */ /* 0x0001e2000c101524 */
[----:B------:R-:W-:Y:S01]  /*d170*/  ISETP.GT.AND P5, PT, R3, RZ, P2 ;  /* 0x000000ff0300720c */ /* 0x000fe200017a4270 */
[----:B------:R-:W-:Y:S01]  /*d180*/  FMUL R201, R201, R216 ;  /* 0x000000d8c9c97220 */ /* 0x000fe20000400000 */
[----:B------:R-:W-:Y:S01]  /*d190*/  F2FP.F16.F32.PACK_AB R194, RZ, R194 ;  /* 0x000000c2ffc2723e */ /* 0x000fe200000000ff */
        /* <DEDUP_REMOVED lines=9> */
[----:B------:R-:W-:Y:S01]  /*d230*/  @P4 MOV R4, R8 ;  /* 0x0000000800044202 */ /* 0x000fe20000000f00 */
[-C--:B------:R-:W-:Y:S01]  /*d240*/  FMUL R206, R206, R216.reuse ;  /* 0x000000d8cece7220 */ /* 0x080fe20000400000 */
[----:B------:R-:W-:Y:S01]  /*d250*/  F2FP.F16.F32.PACK_AB R199, RZ, R199 ;  /* 0x000000c7ffc7723e */ /* 0x000fe200000000ff */
[----:B------:R-:W-:Y:S01]  /*d260*/  FMUL R207, R207, R216 ;  /* 0x000000d8cfcf7220 */ /* 0x000fe20000400000 */
[----:B------:R-:W-:Y:S01]  /*d270*/  F2FP.F16.F32.PACK_AB R200, RZ, R200 ;  /* 0x000000c8ffc8723e */ /* 0x000fe200000000ff */
        /* <DEDUP_REMOVED lines=277> */
[----:B------:R-:W-:-:S02]  /*e3d0*/  F2FP.F16.F32.PACK_AB R114, RZ, R114 ;  /* 0x00000072ff72723e */ /* 0x000fc400000000ff */
[----:B------:R-:W-:Y:S01]  /*e3e0*/  F2FP.F16.F32.PACK_AB R115, RZ, R115 ;  /* 0x00000073ff73723e */ /* 0x000fe200000000ff */
[----:B------:R0:W-:Y:S01]  /*e3f0*/  @P5 STG.E.U16 desc[UR36][R4.64+0x70], R148 ;  /* 0x0000709404005986 */ /* 0x0001e2000c101524 */
[----:B------:R-:W-:Y:S02]  /*e400*/  ISETP.GT.AND P5, PT, R3, RZ, P2 ;  /* 0x000000ff0300720c */ /* 0x000fe400017a4270 */
[----:B------:R-:W-:Y:S02]  /*e410*/  F2FP.F16.F32.PACK_AB R116, RZ, R116 ;  /* 0x00000074ff74723e */ /* 0x000fe400000000ff */
[----:B------:R-:W-:Y:S02]  /*e420*/  F2FP.F16.F32.PACK_AB R117, RZ, R117 ;  /* 0x00000075ff75723e */ /* 0x000fe400000000ff */
[----:B------:R-:W-:Y:S02]  /*e430*/  F2FP.F16.F32.PACK_AB R118, RZ, R118 ;  /* 0x00000076ff76723e */ /* 0x000fe400000000ff */
[----:B------:R-:W-:Y:S01]  /*e440*/  F2FP.F16.F32.PACK_AB R119, RZ, R119 ;  /* 0x00000077ff77723e */ /* 0x000fe200000000ff */
[----:B0-----:R-:W-:-:S02]  /*e450*/  @P4 IMAD.MOV.U32 R4, RZ, RZ, R8 ;  /* 0x000000ffff044224 */ /* 0x001fc400078e0008 */
[----:B------:R-:W-:-:S05]  /*e460*/  @P4 IMAD.MOV.U32 R5, RZ, RZ, R9 ;  /* 0x000000ffff054224 */ /* 0x000fca00078e0009 */
[----:B------:R0:W-:Y:S01]  /*e470*/  @P4 STG.E.U16 desc[UR36][R4.64+0x72], R149 ;  /* 0x0000729504004986 */ /* 0x0001e2000c101524 */
[----:B------:R-:W-:Y:S01]  /*e480*/  ISETP.GT.AND P4, PT, R3, RZ, P0 ;  /* 0x000000ff0300720c */ /* 0x000fe20000784270 */
[----:B0-----:R-:W-:Y:S02]  /*e490*/  @P1 IMAD.MOV.U32 R4, RZ, RZ, R6 ;  /* 0x000000ffff041224 */ /* 0x001fe400078e0006 */
[----:B------:R-:W-:-:S05]  /*e4a0*/  @P1 IMAD.MOV.U32 R5, RZ, RZ, R7 ;  /* 0x000000ffff051224 */ /* 0x000fca00078e0007 */
[----:B------:R0:W-:Y:S01]  /*e4b0*/  @P1 STG.E.U16 desc[UR36][R4.64+0x70], R150 ;  /* 0x0000709604001986 */ /* 0x0001e2000c101524 */
[----:B------:R-:W-:Y:S02]  /*e4c0*/  ISETP.GT.AND P1, PT, R3, 0x8, P2 ;  /* 0x000000080300780c */ /* 0x000fe40001724270 */
[----:B------:R-:W-:Y:S02]  /*e4d0*/  ISETP.GT.AND P2, PT, R0, 0x48, PT ;  /* 0x000000480000780c */ /* 0x000fe40003f44270 */
[----:B0-----:R-:W-:Y:S01]  /*e4e0*/  @P3 MOV R4, R6 ;  /* 0x0000000600043202 */ /* 0x001fe20000000f00 */
[----:B------:R-:W-:-:S05]  /*e4f0*/  @P3 IMAD.MOV.U32 R5, RZ, RZ, R7 ;  /* 0x000000ffff053224 */ /* 0x000fca00078e0007 */
[----:B------:R0:W-:Y:S01]  /*e500*/  @P3 STG.E.U16 desc[UR36][R4.64+0x72], R151 ;  /* 0x0000729704003986 */ /* 0x0001e2000c101524 */
[----:B------:R-:W-:Y:S02]  /*e510*/  ISETP.GT.AND P3, PT, R3, 0x8, P0 ;  /* 0x000000080300780c */ /* 0x000fe40000764270 */
[----:B------:R-:W-:Y:S01]  /*e520*/  ISETP.GT.AND P0, PT, R0, 0x49, PT ;  /* 0x000000490000780c */ /* 0x000fe20003f04270 */
[----:B0-----:R-:W-:Y:S02]  /*e530*/  @P5 IMAD.MOV.U32 R4, RZ, RZ, R8 ;  /* 0x000000ffff045224 */ /* 0x001fe400078e0008 */
[----:B------:R-:W-:-:S05]  /*e540*/  @P5 IMAD.MOV.U32 R5, RZ, RZ, R9 ;  /* 0x000000ffff055224 */ /* 0x000fca00078e0009 */
[----:B------:R0:W-:Y:S01]  /*e550*/  @P5 STG.E.U16 desc[UR36][R4.64+0x80], R152 ;  /* 0x0000809804005986 */ /* 0x0001e2000c101524 */
[----:B------:R-:W-:Y:S01]  /*e560*/  ISETP.GT.AND P5, PT, R3, RZ, P2 ;  /* 0x000000ff0300720c */ /* 0x000fe200017a4270 */
[----:B0-----:R-:W-:Y:S02]  /*e570*/  @P4 IMAD.MOV.U32 R4, RZ, RZ, R8 ;  /* 0x000000ffff044224 */ /* 0x001fe400078e0008 */
[----:B------:R-:W-:-:S05]  /*e580*/  @P4 IMAD.MOV.U32 R5, RZ, RZ, R9 ;  /* 0x000000ffff054224 */ /* 0x000fca00078e0009 */
[----:B------:R0:W-:Y:S01]  /*e590*/  @P4 STG.E.U16 desc[UR36][R4.64+0x82], R153 ;  /* 0x0000829904004986 */ /* 0x0001e2000c101524 */
[----:B------:R-:W-:Y:S02]  /*e5a0*/  ISETP.GT.AND P4, PT, R3, RZ, P0 ;  /* 0x000000ff0300720c */ /* 0x000fe40000784270 */
        /* <DEDUP_REMOVED lines=8> */
[----:B------:R-:W-:Y:S02]  /*e630*/  ISETP.GT.AND P3, PT, R3, 0x8, P0 ;  /* 0x000000080300780c */ /* 0x000fe40000764270 */
[----:B------:R-:W-:Y:S01]  /*e640*/  ISETP.GT.AND P0, PT, R0, 0x51, PT ;  /* 0x000000510000780c */ /* 0x000fe20003f04270 */
[----:B0-----:R-:W-:Y:S02]  /*e650*/  @P5 IMAD.MOV.U32 R4, RZ, RZ, R8 ;  /* 0x000000ffff045224 */ /* 0x001fe400078e0008 */
[----:B------:R-:W-:-:S05]  /*e660*/  @P5 IMAD.MOV.U32 R5, RZ, RZ, R9 ;  /* 0x000000ffff055224 */ /* 0x000fca00078e0009 */
[----:B------:R0:W-:Y:S01]  /*e670*/  @P5 STG.E.U16 desc[UR36][R4.64+0x90], R156 ;  /* 0x0000909c04005986 */ /* 0x0001e2000c101524 */
[----:B------:R-:W-:Y:S02]  /*e680*/  ISETP.GT.AND P5, PT, R3, RZ, P2 ;  /* 0x000000ff0300720c */ /* 0x000fe400017a4270 */
[----:B0-----:R-:W-:Y:S01]  /*e690*/  @P4 MOV R4, R8 ;  /* 0x0000000800044202 */ /* 0x001fe20000000f00 */
[----:B------:R-:W-:-:S05]  /*e6a0*/  @P4 IMAD.MOV.U32 R5, RZ, RZ, R9 ;  /* 0x000000ffff054224 */ /* 0x000fca00078e0009 */
[----:B------:R0:W-:Y:S01]  /*e6b0*/  @P4 STG.E.U16 desc[UR36][R4.64+0x92], R157 ;  /* 0x0000929d04004986 */ /* 0x0001e2000c101524 */
[----:B------:R-:W-:Y:S01]  /*e6c0*/  ISETP.GT.AND P4, PT, R3, RZ, P0 ;  /* 0x000000ff0300720c */ /* 0x000fe20000784270 */
        /* <DEDUP_REMOVED lines=13> */
[----:B------:R-:W-:Y:S01]  /*e7a0*/  ISETP.GT.AND P5, PT, R3, RZ, P2 ;  /* 0x000000ff0300720c */ /* 0x000fe200017a4270 */
[----:B0-----:R-:W-:Y:S02]  /*e7b0*/  @P4 IMAD.MOV.U32 R4, RZ, RZ, R8 ;  /* 0x000000ffff044224 */ /* 0x001fe400078e0008 */
        /* <DEDUP_REMOVED lines=196> */
[C---:B------:R-:W-:Y:S02]  /*f400*/  ISETP.GT.AND P5, PT, R3.reuse, RZ, P2 ;  /* 0x000000ff0300720c */ /* 0x040fe400017a4270 */
[----:B------:R-:W-:Y:S02]  /*f410*/  ISETP.GT.AND P2, PT, R3, 0x8, P2 ;  /* 0x000000080300780c */ /* 0x000fe40001744270 */
[----:B0-----:R-:W-:Y:S01]  /*f420*/  @P4 MOV R4, R8 ;  /* 0x0000000800044202 */ /* 0x001fe20000000f00 */
[----:B------:R-:W-:-:S05]  /*f430*/  @P4 IMAD.MOV.U32 R5, RZ, RZ, R9 ;  /* 0x000000ffff054224 */ /* 0x000fca00078e0009 */
[----:B------:R0:W-:Y:S01]  /*f440*/  @P4 STG.E.U16 desc[UR36][R4.64+0x152], R205 ;  /* 0x000152cd04004986 */ /* 0x0001e2000c101524 */
[C---:B------:R-:W-:Y:S02]  /*f450*/  ISETP.GT.AND P4, PT, R3.reuse, RZ, P0 ;  /* 0x000000ff0300720c */ /* 0x040fe40000784270 */
[----:B------:R-:W-:Y:S01]  /*f460*/  ISETP.GT.AND P0, PT, R3, 0x8, P0 ;  /* 0x000000080300780c */ /* 0x000fe20000704270 */
[----:B0-----:R-:W-:Y:S02]  /*f470*/  @P1 IMAD.MOV.U32 R4, RZ, RZ, R6 ;  /* 0x000000ffff041224 */ /* 0x001fe400078e0006 */
[----:B------:R-:W-:-:S05]  /*f480*/  @P1 IMAD.MOV.U32 R5, RZ, RZ, R7 ;  /* 0x000000ffff051224 */ /* 0x000fca00078e0007 */
[----:B------:R0:W-:Y:S01]  /*f490*/  @P1 STG.E.U16 desc[UR36][R4.64+0x150], R206 ;  /* 0x000150ce04001986 */ /* 0x0001e2000c101524 */
[----:B------:R-:W-:Y:S01]  /*f4a0*/  ISETP.GT.AND P1, PT, R0, 0xb9, PT ;  /* 0x000000b90000780c */ /* 0x000fe20003f24270 */
[----:B0-----:R-:W-:Y:S02]  /*f4b0*/  @P3 IMAD.MOV.U32 R4, RZ, RZ, R6 ;  /* 0x000000ffff043224 */ /* 0x001fe400078e0006 */
[----:B------:R-:W-:-:S05]  /*f4c0*/  @P3 IMAD.MOV.U32 R5, RZ, RZ, R7 ;  /* 0x000000ffff053224 */ /* 0x000fca00078e0007 */
[----:B------:R0:W-:Y:S01]  /*f4d0*/  @P3 STG.E.U16 desc[UR36][R4.64+0x152], R207 ;  /* 0x000152cf04003986 */ /* 0x0001e2000c101524 */
[----:B------:R-:W-:Y:S02]  /*f4e0*/  ISETP.GT.AND P3, PT, R0, 0xb8, PT ;  /* 0x000000b80000780c */ /* 0x000fe40003f64270 */
        /* <DEDUP_REMOVED lines=8> */
[C---:B------:R-:W-:Y:S02]  /*f570*/  ISETP.GT.AND P4, PT, R3.reuse, RZ, P3 ;  /* 0x000000ff0300720c */ /* 0x040fe40001f84270 */
[----:B------:R-:W-:Y:S01]  /*f580*/  ISETP.GT.AND P3, PT, R3, 0x8, P3 ;  /* 0x000000080300780c */ /* 0x000fe20001f64270 */
[----:B0-----:R-:W-:Y:S02]  /*f590*/  @P2 IMAD.MOV.U32 R4, RZ, RZ, R6 ;  /* 0x000000ffff042224 */ /* 0x001fe400078e0006 */
[----:B------:R-:W-:-:S05]  /*f5a0*/  @P2 IMAD.MOV.U32 R5, RZ, RZ, R7 ;  /* 0x000000ffff052224 */ /* 0x000fca00078e0007 */
[----:B------:R0:W-:Y:S01]  /*f5b0*/  @P2 STG.E.U16 desc[UR36][R4.64+0x160], R210 ;  /* 0x000160d204002986 */ /* 0x0001e2000c101524 */
[----:B------:R-:W-:Y:S02]  /*f5c0*/  ISETP.GT.AND P2, PT, R0, 0xc0, PT ;  /* 0x000000c00000780c */ /* 0x000fe40003f44270 */
[----:B0-----:R-:W-:Y:S01]  /*f5d0*/  @P0 MOV R4, R6 ;  /* 0x0000000600040202 */ /* 0x001fe20000000f00 */
[----:B------:R-:W-:-:S05]  /*f5e0*/  @P0 IMAD.MOV.U32 R5, RZ, RZ, R7 ;  /* 0x000000ffff050224 */ /* 0x000fca00078e0007 */
[----:B------:R0:W-:Y:S01]  /*f5f0*/  @P0 STG.E.U16 desc[UR36][R4.64+0x162], R211 ;  /* 0x000162d304000986 */ /* 0x0001e2000c101524 */
[----:B------:R-:W-:Y:S01]  /*f600*/  ISETP.GT.AND P0, PT, R0, 0xc1, PT ;  /* 0x000000c10000780c */ /* 0x000fe20003f04270 */
        /* <DEDUP_REMOVED lines=426> */
[----:B------:R0:W-:Y:S02]  /*110b0*/  @P3 STG.E.U16 desc[UR36][R4.64+0x2e0], R114 ;  /* 0x0002e07204003986 */ /* 0x0001e4000c101524 */
[----:B0-----:R-:W-:Y:S01]  /*110c0*/  @P0 MOV R4, R6 ;  /* 0x0000000600040202 */ /* 0x001fe20000000f00 */
[----:B------:R-:W-:-:S05]  /*110d0*/  @P0 IMAD.MOV.U32 R5, RZ, RZ, R7 ;  /* 0x000000ffff050224 */ /* 0x000fca00078e0007 */
[----:B------:R0:W-:Y:S02]  /*110e0*/  @P0 STG.E.U16 desc[UR36][R4.64+0x2e2], R115 ;  /* 0x0002e27304000986 */ /* 0x0001e4000c101524 */
[----:B0-----:R-:W-:Y:S02]  /*110f0*/  @P5 IMAD.MOV.U32 R4, RZ, RZ, R8 ;  /* 0x000000ffff045224 */ /* 0x001fe400078e0008 */
[----:B------:R-:W-:-:S05]  /*11100*/  @P5 IMAD.MOV.U32 R5, RZ, RZ, R9 ;  /* 0x000000ffff055224 */ /* 0x000fca00078e0009 */
[----:B------:R0:W-:Y:S04]  /*11110*/  @P5 STG.E.U16 desc[UR36][R4.64+0x2f0], R116 ;  /* 0x0002f07404005986 */ /* 0x0001e8000c101524 */
[----:B------:R1:W-:Y:S01]  /*11120*/  @P4 STG.E.U16 desc[UR36][R8.64+0x2f2], R117 ;  /* 0x0002f27508004986 */ /* 0x0003e2000c101524 */
[----:B0-----:R-:W-:Y:S02]  /*11130*/  @P2 IMAD.MOV.U32 R4, RZ, RZ, R6 ;  /* 0x000000ffff042224 */ /* 0x001fe400078e0006 */
[----:B------:R-:W-:-:S05]  /*11140*/  @P2 IMAD.MOV.U32 R5, RZ, RZ, R7 ;  /* 0x000000ffff052224 */ /* 0x000fca00078e0007 */
[----:B------:R1:W-:Y:S04]  /*11150*/  @P2 STG.E.U16 desc[UR36][R4.64+0x2f0], R118 ;  /* 0x0002f07604002986 */ /* 0x0003e8000c101524 */
[----:B------:R1:W-:Y:S02]  /*11160*/  @P1 STG.E.U16 desc[UR36][R6.64+0x2f2], R119 ;  /* 0x0002f27706001986 */ /* 0x0003e4000c101524 */
.L_x_417:
[----:B------:R-:W-:Y:S05]  /*11170*/  BSYNC B0 ;  /* 0x0000000000007941 */ /* 0x000fea0003800000 */
.L_x_35:
[----:B------:R-:W-:Y:S01]  /*11180*/  ULDC UR4, c[0x0][0xc] ;  /* 0x0000030000047ab9 */ /* 0x000fe20000000800 */
[----:B------:R-:W-:Y:S01]  /*11190*/  ULDC UR5, c[0x0][0x10] ;  /* 0x0000040000057ab9 */ /* 0x000fe20000000800 */
[----:B------:R-:W0:Y:S01]  /*111a0*/  LDC R3, c[0x0][0x14] ;  /* 0x00000500ff037b82 */ /* 0x000e220000000800 */
[----:B------:R-:W-:Y:S01]  /*111b0*/  UIMAD.WIDE.U32 UR4, UR4, UR5, URZ ;  /* 0x00000005040472a5 */ /* 0x000fe2000f8e003f */
[----:B------:R-:W-:Y:S02]  /*111c0*/  MOV R18, R22 ;  /* 0x0000001600127202 */ /* 0x000fe40000000f00 */
[----:B-1----:R-:W-:-:S03]  /*111d0*/  PRMT R0, RZ, 0x7610, R0 ;  /* 0x00007610ff007816 */ /* 0x002fc60000000000 */
[----:B0-----:R-:W-:-:S04]  /*111e0*/  IMAD.WIDE.U32 R4, R3, UR4, R18 ;  /* 0x0000000403047c25 */ /* 0x001fc8000f8e0012 */
[----:B------:R-:W-:Y:S01]  /*111f0*/  IMAD R3, R3, UR5, RZ ;  /* 0x0000000503037c24 */ /* 0x000fe2000f8e02ff */
[----:B------:R-:W-:Y:S01]  /*11200*/  ULDC.64 UR4, c[0x0][0x650] ;  /* 0x0001940000047ab9 */ /* 0x000fe20000000a00 */
[----:B------:R-:W-:Y:S01]  /*11210*/  IMAD.MOV.U32 R22, RZ, RZ, R4 ;  /* 0x000000ffff167224 */ /* 0x000fe200078e0004 */
[----:B------:R-:W-:Y:S01]  /*11220*/  ISETP.GE.U32.AND P0, PT, R4, UR4, PT ;  /* 0x0000000404007c0c */ /* 0x000fe2000bf06070 */
[----:B------:R-:W-:Y:S02]  /*11230*/  IMAD.IADD R19, R5, 0x1, R3 ;  /* 0x0000000105137824 */ /* 0x000fe400078e0203 */
[----:B------:R-:W-:Y:S02]  /*11240*/  IMAD.MOV.U32 R3, RZ, RZ, -0x1 ;  /* 0xffffffffff037424 */ /* 0x000fe400078e00ff */
[----:B------:R-:W-:Y:S01]  /*11250*/  IMAD.MOV.U32 R18, RZ, RZ, -0x1 ;  /* 0xffffffffff127424 */ /* 0x000fe200078e00ff */
[----:B------:R-:W-:Y:S02]  /*11260*/  ISETP.GE.U32.AND.EX P0, PT, R19, UR5, PT, P0 ;  /* 0x0000000513007c0c */ /* 0x000fe4000bf06100 */
[----:B------:R0:W-:Y:S11]  /*11270*/  STL [R1+0x4], R3 ;  /* 0x0000040301007387 */ /* 0x0001f60000100800 */
[----:B0-----:R-:W-:Y:S05]  /*11280*/  @P0 BRA `(.L_x_418) ;  /* 0x0000000400740947 */ /* 0x001fea0003800000 */
[----:B--2---:R-:W0:Y:S01]  /*11290*/  S2R R12, SR_CTAID.X ;  /* 0x00000000000c7919 */ /* 0x004e220000002500 */
[----:B------:R-:W1:Y:S01]  /*112a0*/  LDC.64 R10, c[0x0][0x628] ;  /* 0x00018a00ff0a7b82 */ /* 0x000e620000000a00 */
[----:B------:R-:W-:Y:S01]  /*112b0*/  ULDC UR4, c[0x0][0x150] ;  /* 0x0000540000047ab9 */ /* 0x000fe20000000800 */
[----:B------:R-:W-:Y:S01]  /*112c0*/  IMAD.MOV.U32 R8, RZ, RZ, R22 ;  /* 0x000000ffff087224 */ /* 0x000fe200078e0016 */
[----:B------:R-:W2:Y:S01]  /*112d0*/  S2R R20, SR_CTAID.Y ;  /* 0x0000000000147919 */ /* 0x000ea20000002600 */
[----:B------:R-:W-:-:S04]  /*112e0*/  MOV R9, R19 ;  /* 0x0000001300097202 */ /* 0x000fc80000000f00 */
[----:B------:R-:W2:Y:S08]  /*112f0*/  LDC R21, c[0x0][0x144] ;  /* 0x00005100ff157b82 */ /* 0x000eb00000000800 */
[----:B------:R-:W2:Y:S08]  /*11300*/  LDC R0, c[0x0][0x630] ;  /* 0x00018c00ff007b82 */ /* 0x000eb00000000800 */
[----:B------:R-:W2:Y:S01]  /*11310*/  LDC.64 R14, c[0x0][0x620] ;  /* 0x00018800ff0e7b82 */ /* 0x000ea20000000a00 */
[----:B-1----:R-:W-:-:S04]  /*11320*/  ISETP.NE.U32.AND P0, PT, R10, RZ, PT ;  /* 0x000000ff0a00720c */ /* 0x002fc80003f05070 */
[----:B------:R-:W-:Y:S02]  /*11330*/  ISETP.NE.AND.EX P0, PT, R11, RZ, PT, P0 ;  /* 0x000000ff0b00720c */ /* 0x000fe40003f05300 */
[----:B0-----:R-:W-:-:S05]  /*11340*/  I2FP.F32.U32 R3, R12 ;  /* 0x0000000c00037245 */ /* 0x001fca0000201000 */
[----:B------:R-:W-:-:S04]  /*11350*/  FMUL R3, R3, UR4 ;  /* 0x0000000403037c20 */ /* 0x000fc80008400000 */
[----:B------:R0:W1:Y:S02]  /*11360*/  F2I.U32.TRUNC.NTZ R18, R3 ;  /* 0x0000000300127305 */ /* 0x000064000020f000 */
[----:B------:R-:W-:Y:S05]  /*11370*/  @!P0 BRA `(.L_x_419) ;  /* 0x0000000000288947 */ /* 0x000fea0003800000 */
[----:B0-----:R-:W0:Y:S02]  /*11380*/  LDC R3, c[0x0][0x634] ;  /* 0x00018d00ff037b82 */ /* 0x001e240000000800 */
        /* <DEDUP_REMOVED lines=9> */
.L_x_419:
[----:B------:R-:W3:Y:S01]  /*11420*/  LDC.64 R28, c[0x0][0x640] ;  /* 0x00019000ff1c7b82 */ /* 0x000ee20000000a00 */
[-CC-:B--2---:R-:W-:Y:S01]  /*11430*/  SHF.R.U64 R13, R8, R0.reuse, R9.reuse ;  /* 0x00000000080d7219 */ /* 0x184fe20000001209 */
[----:B-1----:R-:W-:Y:S01]  /*11440*/  IMAD.MOV R7, RZ, RZ, -R18 ;  /* 0x000000ffff077224 */ /* 0x002fe200078e0a12 */
[----:B------:R-:W-:Y:S01]  /*11450*/  SHF.R.U32.HI R0, RZ, R0, R9 ;  /* 0x00000000ff007219 */ /* 0x000fe20000011609 */
[----:B------:R-:W-:Y:S01]  /*11460*/  ULDC UR4, c[0x0][0x154] ;  /* 0x0000550000047ab9 */ /* 0x000fe20000000800 */
[----:B0-----:R-:W-:Y:S01]  /*11470*/  IADD3 R3, P0, RZ, -R13, RZ ;  /* 0x8000000dff037210 */ /* 0x001fe20007f1e0ff */
[----:B------:R-:W-:Y:S01]  /*11480*/  IMAD R25, R21, R7, R12 ;  /* 0x0000000715197224 */ /* 0x000fe200078e020c */
[----:B------:R-:W-:Y:S01]  /*11490*/  MOV R18, R22 ;  /* 0x0000001600127202 */ /* 0x000fe20000000f00 */
[----:B------:R-:W0:Y:S01]  /*114a0*/  LDC R6, c[0x0][0x618] ;  /* 0x00018600ff067b82 */ /* 0x000e220000000800 */
[----:B------:R-:W-:Y:S02]  /*114b0*/  IMAD.MOV.U32 R7, RZ, RZ, 0x1 ;  /* 0x00000001ff077424 */ /* 0x000fe400078e00ff */
[----:B------:R-:W-:-:S04]  /*114c0*/  IMAD.X R5, RZ, RZ, ~R0, P0 ;  /* 0x000000ffff057224 */ /* 0x000fc800000e0e00 */
[-C--:B------:R-:W-:Y:S01]  /*114d0*/  IMAD R0, R5, R14.reuse, RZ ;  /* 0x0000000e05007224 */ /* 0x080fe200078e02ff */
[----:B------:R-:W1:Y:S01]  /*114e0*/  LDC R8, c[0x0][0x608] ;  /* 0x00018200ff087b82 */ /* 0x000e620000000800 */
[----:B------:R-:W-:-:S04]  /*114f0*/  IMAD.WIDE.U32 R4, R3, R14, R18 ;  /* 0x0000000e03047225 */ /* 0x000fc800078e0012 */
[----:B------:R-:W-:Y:S01]  /*11500*/  IMAD R3, R3, R15, R0 ;  /* 0x0000000f03037224 */ /* 0x000fe200078e0200 */
[----:B------:R-:W-:Y:S02]  /*11510*/  I2FP.F32.U32 R0, R20 ;  /* 0x0000001400007245 */ /* 0x000fe40000201000 */
[----:B------:R-:W2:Y:S01]  /*11520*/  LDC R24, c[0x0][0x658] ;  /* 0x00019600ff187b82 */ /* 0x000ea20000000800 */
[----:B------:R-:W-:Y:S01]  /*11530*/  IMAD.IADD R3, R5, 0x1, R3 ;  /* 0x0000000105037824 */ /* 0x000fe200078e0203 */
[----:B---3--:R-:W-:Y:S01]  /*11540*/  ISETP.NE.U32.AND P0, PT, R28, RZ, PT ;  /* 0x000000ff1c00720c */ /* 0x008fe20003f05070 */
[----:B------:R-:W-:Y:S01]  /*11550*/  FMUL R0, R0, UR4 ;  /* 0x0000000400007c20 */ /* 0x000fe20008400000 */
[----:B------:R-:W-:Y:S02]  /*11560*/  IMAD.MOV.U32 R5, RZ, RZ, -0x1 ;  /* 0xffffffffff057424 */ /* 0x000fe400078e00ff */
[----:B------:R-:W-:Y:S01]  /*11570*/  ISETP.NE.AND.EX P0, PT, R29, RZ, PT, P0 ;  /* 0x000000ff1d00720c */ /* 0x000fe20003f05300 */
[----:B------:R3:W2:Y:S01]  /*11580*/  F2I.U32.TRUNC.NTZ R15, R0 ;  /* 0x00000000000f7305 */ /* 0x0006a2000020f000 */
[----:B------:R-:W3:Y:S01]  /*11590*/  LDC R21, c[0x0][0x148] ;  /* 0x00005200ff157b82 */ /* 0x000ee20000000800 */
[----:B0-----:R-:W-:-:S02]  /*115a0*/  SHF.R.U64 R12, R4, R6, R3 ;  /* 0x00000006040c7219 */ /* 0x001fc40000001203 */
[----:B------:R-:W-:-:S05]  /*115b0*/  SHF.R.U32.HI R3, RZ, R6, R3 ;  /* 0x00000006ff037219 */ /* 0x000fca0000011603 */
[----:B------:R-:W0:Y:S01]  /*115c0*/  LDC R18, c[0x0][0x600] ;  /* 0x00018000ff127b82 */ /* 0x000e220000000800 */
[-CC-:B-1----:R-:W-:Y:S02]  /*115d0*/  SHF.R.U64 R10, R12, R8.reuse, R3.reuse ;  /* 0x000000080c0a7219 */ /* 0x182fe40000001203 */
[----:B------:R-:W-:-:S05]  /*115e0*/  SHF.R.U32.HI R3, RZ, R8, R3 ;  /* 0x00000008ff037219 */ /* 0x000fca0000011603 */
[----:B------:R-:W1:Y:S01]  /*115f0*/  LDC R26, c[0x0][0x648] ;  /* 0x00019200ff1a7b82 */ /* 0x000e620000000800 */
[-C--:B--2---:R-:W-:Y:S02]  /*11600*/  SHF.L.U32 R4, R5, R24.reuse, RZ ;  /* 0x0000001805047219 */ /* 0x084fe400000006ff */
[--C-:B------:R-:W-:Y:S02]  /*11610*/  SHF.R.U64 R14, R10, R24, R3.reuse ;  /* 0x000000180a0e7219 */ /* 0x100fe40000001203 */
[----:B------:R-:W-:Y:S02]  /*11620*/  LOP3.LUT R27, RZ, R4, RZ, 0x33, !PT ;  /* 0x00000004ff1b7212 */ /* 0x000fe400078e33ff */
[-C--:B------:R-:W-:Y:S01]  /*11630*/  SHF.R.U32.HI R5, RZ, R24.reuse, R3 ;  /* 0x00000018ff057219 */ /* 0x080fe20000011603 */
[----:B------:R-:W2:Y:S01]  /*11640*/  LDC R30, c[0x0][0x638] ;  /* 0x00018e00ff1e7b82 */ /* 0x000ea20000000800 */
[----:B------:R-:W-:Y:S01]  /*11650*/  SHF.L.U32 R226, R7, R24, RZ ;  /* 0x0000001807e27219 */ /* 0x000fe200000006ff */
[----:B------:R-:W-:-:S06]  /*11660*/  IMAD.MOV.U32 R4, RZ, RZ, R14 ;  /* 0x000000ffff047224 */ /* 0x000fcc00078e000e */
[----:B------:R-:W0:Y:S01]  /*11670*/  LDC R31, c[0x0][0x610] ;  /* 0x00018400ff1f7b82 */ /* 0x000e220000000800 */
[----:B------:R-:W-:Y:S05]  /*11680*/  @!P0 BRA `(.L_x_420) ;  /* 0x0000000000288947 */ /* 0x000fea0003800000 */
[----:B------:R-:W4:Y:S02]  /*11690*/  LDC R3, c[0x0][0x64c] ;  /* 0x00019300ff037b82 */ /* 0x000f240000000800 */
[----:B----4-:R-:W-:-:S05]  /*116a0*/  IADD3 R3, P0, R14, R3, RZ ;  /* 0x000000030e037210 */ /* 0x010fca0007f1e0ff */
[----:B------:R-:W-:-:S04]  /*116b0*/  IMAD.X R11, RZ, RZ, R5, P0 ;  /* 0x000000ffff0b7224 */ /* 0x000fc800000e0605 */
[----:B------:R-:W-:-:S04]  /*116c0*/  IMAD.WIDE.U32 R4, R11, R28, RZ ;  /* 0x0000001c0b047225 */ /* 0x000fc800078e00ff */
[----:B------:R-:W-:-:S04]  /*116d0*/  IMAD.WIDE.U32 R6, P0, R3, R29, R4 ;  /* 0x0000001d03067225 */ /* 0x000fc80007800004 */
[----:B------:R-:W-:Y:S01]  /*116e0*/  IMAD.WIDE.U32 R4, R3, R28, RZ ;  /* 0x0000001c03047225 */ /* 0x000fe200078e00ff */
[----:B------:R-:W-:-:S03]  /*116f0*/  IADD3.X R9, RZ, RZ, RZ, P0, !PT ;  /* 0x000000ffff097210 */ /* 0x000fc600007fe4ff */
[----:B------:R-:W-:Y:S01]  /*11700*/  IMAD.MOV.U32 R8, RZ, RZ, R7 ;  /* 0x000000ffff087224 */ /* 0x000fe200078e0007 */
[----:B------:R-:W-:-:S05]  /*11710*/  IADD3 RZ, P0, R5, R6, RZ ;  /* 0x0000000605ff7210 */ /* 0x000fca0007f1e0ff */
[----:B------:R-:W-:-:S08]  /*11720*/  IMAD.WIDE.U32.X R4, R11, R29, R8, P0 ;  /* 0x0000001d0b047225 */ /* 0x000fd000000e0408 */
.L_x_420:
[----:B------:R-:W4:Y:S01]  /*11730*/  LDC R3, c[0x0][0x65c] ;  /* 0x00019700ff037b82 */ /* 0x000f220000000800 */
[----:B-1-3--:R-:W-:Y:S01]  /*11740*/  SHF.R.U64 R0, R4, R26, R5 ;  /* 0x0000001a04007219 */ /* 0x00afe20000001205 */
[----:B0-----:R-:W-:Y:S01]  /*11750*/  VIADD R7, R18, 0xffffffff ;  /* 0xffffffff12077836 */ /* 0x001fe20000000000 */
[----:B------:R-:W-:Y:S01]  /*11760*/  LOP3.LUT R5, R10, R27, RZ, 0xc0, !PT ;  /* 0x0000001b0a057212 */ /* 0x000fe200078ec0ff */
[----:B------:R-:W-:Y:S02]  /*11770*/  IMAD.MOV R15, RZ, RZ, -R15 ;  /* 0x000000ffff0f7224 */ /* 0x000fe400078e0a0f */
[----:B------:R-:W-:Y:S02]  /*11780*/  IMAD.MOV.U32 R4, RZ, RZ, 0x1 ;  /* 0x00000001ff047424 */ /* 0x000fe400078e00ff */
[----:B------:R-:W-:Y:S01]  /*11790*/  IMAD R226, R226, R0, R5 ;  /* 0x00000000e2e27224 */ /* 0x000fe200078e0205 */
[----:B------:R-:W-:Y:S02]  /*117a0*/  LOP3.LUT R5, R12, R7, RZ, 0xc0, !PT ;  /* 0x000000070c057212 */ /* 0x000fe400078ec0ff */
[----:B----4-:R-:W-:Y:S01]  /*117b0*/  ISETP.NE.AND P0, PT, R3, 0x1, PT ;  /* 0x000000010300780c */ /* 0x010fe20003f05270 */
[----:B------:R-:W-:-:S04]  /*117c0*/  IMAD.MOV R3, RZ, RZ, -R0 ;  /* 0x000000ffff037224 */ /* 0x000fc800078e0a00 */
[----:B--2---:R-:W-:-:S04]  /*117d0*/  IMAD R0, R3, R30, R14 ;  /* 0x0000001e03007224 */ /* 0x004fc800078e020e */
[----:B------:R-:W-:Y:S01]  /*117e0*/  IMAD R3, R0, R18, R5 ;  /* 0x0000001200037224 */ /* 0x000fe200078e0205 */
[----:B------:R-:W-:Y:S02]  /*117f0*/  PRMT R0, R4, 0x7610, R0 ;  /* 0x0000761004007816 */ /* 0x000fe40000000000 */
[----:B------:R-:W-:Y:S01]  /*11800*/  MOV R18, R13 ;  /* 0x0000000d00127202 */ /* 0x000fe20000000f00 */
[----:B------:R-:W-:-:S04]  /*11810*/  @P0 IMAD R25, R21, R15, R20 ;  /* 0x0000000f15190224 */ /* 0x000fc800078e0214 */
[----:B------:R-:W-:-:S05]  /*11820*/  IMAD R226, R226, R31, R25 ;  /* 0x0000001fe2e27224 */ /* 0x000fca00078e0219 */
[----:B------:R-:W-:Y:S02]  /*11830*/  SEL R4, R3, R226, !P0 ;  /* 0x000000e203047207 */ /* 0x000fe40004000000 */
[----:B------:R-:W-:-:S03]  /*11840*/  SEL R226, R226, R3, !P0 ;  /* 0x00000003e2e27207 */ /* 0x000fc60004000000 */
[----:B------:R0:W-:Y:S04]  /*11850*/  STL [R1+0x4], R4 ;  /* 0x0000040401007387 */ /* 0x0001e80000100800 */
.L_x_418:
[----:B------:R1:W-:Y:S01]  /*11860*/  STL [R1], R226 ;  /* 0x000000e201007387 */ /* 0x0003e20000100800 */
[----:B------:R-:W-:-:S13]  /*11870*/  LOP3.LUT P0, RZ, R0, 0xff, RZ, 0xc0, !PT ;  /* 0x000000ff00ff7812 */ /* 0x000fda000780c0ff */
[----:B-1----:R-:W-:Y:S05]  /*11880*/  @P0 BRA `(.L_x_421) ;  /* 0xfffffef800c80947 */ /* 0x002fea000383ffff */
[----:B------:R-:W-:Y:S05]  /*11890*/  EXIT ;  /* 0x000000000000794d */ /* 0x000fea0003800000 */
.L_x_8:
[----:B------:R-:W-:Y:S01]  /*118a0*/  ULDC.64 UR4, c[0x0][0x650] ;  /* 0x0001940000047ab9 */ /* 0x000fe20000000a00 */
[----:B------:R-:W-:Y:S01]  /*118b0*/  PRMT R2, RZ, 0x7610, R2 ;  /* 0x00007610ff027816 */ /* 0x000fe20000000002 */
[----:B------:R-:W-:Y:S01]  /*118c0*/  IMAD.MOV.U32 R12, RZ, RZ, -0x1 ;  /* 0xffffffffff0c7424 */ /* 0x000fe200078e00ff */
[----:B------:R-:W-:Y:S01]  /*118d0*/  ISETP.GE.U32.AND P0, PT, R22, UR4, PT ;  /* 0x0000000416007c0c */ /* 0x000fe2000bf06070 */
[----:B------:R-:W-:Y:S02]  /*118e0*/  IMAD.MOV.U32 R21, RZ, RZ, -0x1 ;  /* 0xffffffffff157424 */ /* 0x000fe400078e00ff */
[----:B------:R-:W-:Y:S01]  /*118f0*/  IMAD.MOV.U32 R13, RZ, RZ, -0x1 ;  /* 0xffffffffff0d7424 */ /* 0x000fe200078e00ff */
[----:B------:R-:W-:-:S13]  /*11900*/  ISETP.GE.U32.AND.EX P0, PT, R19, UR5, PT, P0 ;  /* 0x0000000513007c0c */ /* 0x000fda000bf06100 */
[----:B------:R-:W-:Y:S05]  /*11910*/  @P0 BRA `(.L_x_422) ;  /* 0x0000000400340947 */ /* 0x000fea0003800000 */
[----:B------:R-:W0:Y:S01]  /*11920*/  LDC.64 R20, c[0x0][0x628] ;  /* 0x00018a00ff147b82 */ /* 0x000e220000000a00 */
[----:B------:R-:W-:Y:S02]  /*11930*/  IMAD.MOV.U32 R12, RZ, RZ, R22 ;  /* 0x000000ffff0c7224 */ /* 0x000fe400078e0016 */
[----:B------:R-:W-:-:S05]  /*11940*/  IMAD.MOV.U32 R13, RZ, RZ, R19 ;  /* 0x000000ffff0d7224 */ /* 0x000fca00078e0013 */
[----:B------:R-:W1:Y:S08]  /*11950*/  LDC R2, c[0x0][0x630] ;  /* 0x00018c00ff027b82 */ /* 0x000e700000000800 */
[----:B------:R-:W2:Y:S01]  /*11960*/  LDC.64 R24, c[0x0][0x620] ;  /* 0x00018800ff187b82 */ /* 0x000ea20000000a00 */
[----:B0-----:R-:W-:-:S04]  /*11970*/  ISETP.NE.U32.AND P0, PT, R20, RZ, PT ;  /* 0x000000ff1400720c */ /* 0x001fc80003f05070 */
[----:B------:R-:W-:-:S13]  /*11980*/  ISETP.NE.AND.EX P0, PT, R21, RZ, PT, P0 ;  /* 0x000000ff1500720c */ /* 0x000fda0003f05300 */
[----:B-12---:R-:W-:Y:S05]  /*11990*/  @!P0 BRA `(.L_x_423) ;  /* 0x0000000000288947 */ /* 0x006fea0003800000 */
[----:B------:R-:W0:Y:S02]  /*119a0*/  LDC R9, c[0x0][0x634] ;  /* 0x00018d00ff097b82 */ /* 0x000e240000000800 */
[----:B0-----:R-:W-:-:S04]  /*119b0*/  IADD3 R13, P0, R22, R9, RZ ;  /* 0x00000009160d7210 */ /* 0x001fc80007f1e0ff */
[----:B------:R-:W-:-:S05]  /*119c0*/  IADD3.X R15, RZ, R19, RZ, P0, !PT ;  /* 0x00000013ff0f7210 */ /* 0x000fca00007fe4ff */
[----:B------:R-:W-:-:S04]  /*119d0*/  IMAD.WIDE.U32 R8, R15, R20, RZ ;  /* 0x000000140f087225 */ /* 0x000fc800078e00ff */
[----:B------:R-:W-:-:S04]  /*119e0*/  IMAD.WIDE.U32 R10, P0, R13, R21, R8 ;  /* 0x000000150d0a7225 */ /* 0x000fc80007800008 */
[----:B------:R-:W-:-:S04]  /*119f0*/  IMAD.WIDE.U32 R8, R13, R20, RZ ;  /* 0x000000140d087225 */ /* 0x000fc800078e00ff */
[----:B------:R-:W-:Y:S01]  /*11a00*/  IMAD.X R13, RZ, RZ, RZ, P0 ;  /* 0x000000ffff0d7224 */ /* 0x000fe200000e06ff */
[----:B------:R-:W-:Y:S01]  /*11a10*/  IADD3 RZ, P0, R9, R10, RZ ;  /* 0x0000000a09ff7210 */ /* 0x000fe20007f1e0ff */
[----:B------:R-:W-:-:S04]  /*11a20*/  IMAD.MOV.U32 R12, RZ, RZ, R11 ;  /* 0x000000ffff0c7224 */ /* 0x000fc800078e000b */
[----:B------:R-:W-:-:S08]  /*11a30*/  IMAD.WIDE.U32.X R12, R15, R21, R12, P0 ;  /* 0x000000150f0c7225 */ /* 0x000fd000000e040c */
.L_x_423:
[----:B------:R-:W0:Y:S01]  /*11a40*/  LDC.64 R28, c[0x0][0x640] ;  /* 0x00019000ff1c7b82 */ /* 0x000e220000000a00 */
[-CC-:B------:R-:W-:Y:S01]  /*11a50*/  SHF.R.U64 R16, R12, R2.reuse, R13.reuse ;  /* 0x000000020c107219 */ /* 0x180fe2000000120d */
[----:B------:R-:W-:Y:S01]  /*11a60*/  IMAD.MOV.U32 R18, RZ, RZ, R22 ;  /* 0x000000ffff127224 */ /* 0x000fe200078e0016 */
[----:B------:R-:W-:Y:S01]  /*11a70*/  SHF.R.U32.HI R2, RZ, R2, R13 ;  /* 0x00000002ff027219 */ /* 0x000fe2000001160d */
[----:B------:R-:W-:Y:S01]  /*11a80*/  IMAD.MOV.U32 R26, RZ, RZ, 0x1 ;  /* 0x00000001ff1a7424 */ /* 0x000fe200078e00ff */
[----:B------:R-:W-:-:S03]  /*11a90*/  IADD3 R11, P0, RZ, -R16, RZ ;  /* 0x80000010ff0b7210 */ /* 0x000fc60007f1e0ff */
[----:B------:R-:W1:Y:S02]  /*11aa0*/  LDC R10, c[0x0][0x618] ;  /* 0x00018600ff0a7b82 */ /* 0x000e640000000800 */
[----:B------:R-:W-:-:S04]  /*11ab0*/  IMAD.X R9, RZ, RZ, ~R2, P0 ;  /* 0x000000ffff097224 */ /* 0x000fc800000e0e02 */
[-C--:B------:R-:W-:Y:S02]  /*11ac0*/  IMAD R2, R9, R24.reuse, RZ ;  /* 0x0000001809027224 */ /* 0x080fe400078e02ff */
[----:B------:R-:W2:Y:S01]  /*11ad0*/  LDC R12, c[0x0][0x608] ;  /* 0x00018200ff0c7b82 */ /* 0x000ea20000000800 */
[----:B------:R-:W-:-:S04]  /*11ae0*/  IMAD.WIDE.U32 R8, R11, R24, R18 ;  /* 0x000000180b087225 */ /* 0x000fc800078e0012 */
[----:B------:R-:W-:-:S03]  /*11af0*/  IMAD R11, R11, R25, R2 ;  /* 0x000000190b0b7224 */ /* 0x000fc600078e0202 */
[----:B------:R-:W3:Y:S01]  /*11b00*/  LDC R27, c[0x0][0x658] ;  /* 0x00019600ff1b7b82 */ /* 0x000ee20000000800 */
[----:B------:R-:W-:Y:S01]  /*11b10*/  IMAD.IADD R9, R9, 0x1, R11 ;  /* 0x0000000109097824 */ /* 0x000fe200078e020b */
[----:B0-----:R-:W-:-:S04]  /*11b20*/  ISETP.NE.U32.AND P0, PT, R28, RZ, PT ;  /* 0x000000ff1c00720c */ /* 0x001fc80003f05070 */
[----:B------:R-:W-:Y:S02]  /*11b30*/  ISETP.NE.AND.EX P0, PT, R29, RZ, PT, P0 ;  /* 0x000000ff1d00720c */ /* 0x000fe40003f05300 */
[----:B------:R-:W0:Y:S01]  /*11b40*/  LDC R18, c[0x0][0x600] ;  /* 0x00018000ff127b82 */ /* 0x000e220000000800 */
[-CC-:B-1----:R-:W-:Y:S02]  /*11b50*/  SHF.R.U64 R6, R8, R10.reuse, R9.reuse ;  /* 0x0000000a08067219 */ /* 0x182fe40000001209 */
[----:B------:R-:W-:Y:S02]  /*11b60*/  SHF.R.U32.HI R9, RZ, R10, R9 ;  /* 0x0000000aff097219 */ /* 0x000fe40000011609 */
[----:B------:R-:W-:-:S03]  /*11b70*/  MOV R8, 0xffffffff ;  /* 0xffffffff00087802 */ /* 0x000fc60000000f00 */
[----:B------:R-:W1:Y:S01]  /*11b80*/  LDC R20, c[0x0][0x648] ;  /* 0x00019200ff147b82 */ /* 0x000e620000000800 */
[-CC-:B--2---:R-:W-:Y:S02]  /*11b90*/  SHF.R.U64 R21, R6, R12.reuse, R9.reuse ;  /* 0x0000000c06157219 */ /* 0x184fe40000001209 */
[----:B------:R-:W-:-:S05]  /*11ba0*/  SHF.R.U32.HI R2, RZ, R12, R9 ;  /* 0x0000000cff027219 */ /* 0x000fca0000011609 */
[----:B------:R-:W2:Y:S01]  /*11bb0*/  LDC R24, c[0x0][0x638] ;  /* 0x00018e00ff187b82 */ /* 0x000ea20000000800 */
[-C--:B---3--:R-:W-:Y:S02]  /*11bc0*/  SHF.L.U32 R8, R8, R27.reuse, RZ ;  /* 0x0000001b08087219 */ /* 0x088fe400000006ff */
[-CC-:B------:R-:W-:Y:S02]  /*11bd0*/  SHF.R.U64 R23, R21, R27.reuse, R2.reuse ;  /* 0x0000001b15177219 */ /* 0x180fe40000001202 */
[----:B------:R-:W-:Y:S02]  /*11be0*/  LOP3.LUT R30, RZ, R8, RZ, 0x33, !PT ;  /* 0x00000008ff1e7212 */ /* 0x000fe400078e33ff */
[----:B------:R-:W-:Y:S01]  /*11bf0*/  SHF.R.U32.HI R9, RZ, R27, R2 ;  /* 0x0000001bff097219 */ /* 0x000fe20000011602 */
[----:B------:R-:W3:Y:S01]  /*11c00*/  LDC R25, c[0x0][0x610] ;  /* 0x00018400ff197b82 */ /* 0x000ee20000000800 */
[----:B------:R-:W-:Y:S01]  /*11c10*/  IMAD.MOV.U32 R8, RZ, RZ, R23 ;  /* 0x000000ffff087224 */ /* 0x000fe200078e0017 */
[----:B------:R-:W-:Y:S06]  /*11c20*/  @!P0 BRA `(.L_x_424) ;  /* 0x0000000000288947 */ /* 0x000fec0003800000 */
[----:B------:R-:W4:Y:S02]  /*11c30*/  LDC R2, c[0x0][0x64c] ;  /* 0x00019300ff027b82 */ /* 0x000f240000000800 */
[----:B----4-:R-:W-:-:S05]  /*11c40*/  IADD3 R13, P0, R23, R2, RZ ;  /* 0x00000002170d7210 */ /* 0x010fca0007f1e0ff */
        /* <DEDUP_REMOVED lines=8> */
.L_x_424:
[----:B------:R-:W4:Y:S01]  /*11cd0*/  LDC R2, c[0x0][0x65c] ;  /* 0x00019700ff027b82 */ /* 0x000f220000000800 */
[----:B-1----:R-:W-:Y:S01]  /*11ce0*/  SHF.R.U64 R5, R8, R20, R9 ;  /* 0x0000001408057219 */ /* 0x002fe20000001209 */
[----:B------:R-:W-:Y:S01]  /*11cf0*/  IMAD.MOV.U32 R13, RZ, RZ, R16 ;  /* 0x000000ffff0d7224 */ /* 0x000fe200078e0010 */
[----:B------:R-:W-:Y:S02]  /*11d00*/  SHF.L.U32 R26, R26, R27, RZ ;  /* 0x0000001b1a1a7219 */ /* 0x000fe400000006ff */
[----:B0-----:R-:W-:Y:S01]  /*11d10*/  IADD3 R9, R18, -0x1, RZ ;  /* 0xffffffff12097810 */ /* 0x001fe20007ffe0ff */
[----:B------:R-:W-:Y:S01]  /*11d20*/  IMAD.MOV R8, RZ, RZ, -R5 ;  /* 0x000000ffff087224 */ /* 0x000fe200078e0a05 */
[----:B----4-:R-:W-:Y:S02]  /*11d30*/  ISETP.NE.AND P0, PT, R2, 0x1, PT ;  /* 0x000000010200780c */ /* 0x010fe40003f05270 */
[----:B------:R-:W-:-:S11]  /*11d40*/  LOP3.LUT R2, R21, R30, RZ, 0xc0, !PT ;  /* 0x0000001e15027212 */ /* 0x000fd600078ec0ff */
[----:B------:R-:W-:Y:S02]  /*11d50*/  @P0 IMAD R3, R7, R14, R4 ;  /* 0x0000000e07030224 */ /* 0x000fe400078e0204 */
[----:B------:R-:W-:Y:S01]  /*11d60*/  IMAD R4, R26, R5, R2 ;  /* 0x000000051a047224 */ /* 0x000fe200078e0202 */
[----:B------:R-:W-:Y:S01]  /*11d70*/  LOP3.LUT R5, R6, R9, RZ, 0xc0, !PT ;  /* 0x0000000906057212 */ /* 0x000fe200078ec0ff */
[----:B--2---:R-:W-:Y:S02]  /*11d80*/  IMAD R2, R8, R24, R23 ;  /* 0x0000001808027224 */ /* 0x004fe400078e0217 */
[----:B---3--:R-:W-:Y:S02]  /*11d90*/  IMAD R3, R4, R25, R3 ;  /* 0x0000001904037224 */ /* 0x008fe400078e0203 */
[----:B------:R-:W-:Y:S02]  /*11da0*/  IMAD R12, R2, R18, R5 ;  /* 0x00000012020c7224 */ /* 0x000fe400078e0205 */
[----:B------:R-:W-:-:S03]  /*11db0*/  IMAD.MOV.U32 R4, RZ, RZ, 0x1 ;  /* 0x00000001ff047424 */ /* 0x000fc600078e00ff */
[----:B------:R-:W-:Y:S02]  /*11dc0*/  SEL R21, R12, R3, !P0 ;  /* 0x000000030c157207 */ /* 0x000fe40004000000 */
[----:B------:R-:W-:Y:S02]  /*11dd0*/  PRMT R2, R4, 0x7610, R2 ;  /* 0x0000761004027816 */ /* 0x000fe40000000002 */
[----:B------:R-:W-:-:S07]  /*11de0*/  SEL R12, R3, R12, !P0 ;  /* 0x0000000c030c7207 */ /* 0x000fce0004000000 */
.L_x_422:
[----:B------:R-:W-:-:S08]  /*11df0*/  NOP ;  /* 0x0000000000007918 */ /* 0x000fd00000000000 */
[----:B------:R-:W0:-:S00]  /*11e00*/  USETMAXREG.DEALLOC.CTAPOOL 0x28 ;  /* 0x00000028000079c8 */ /* 0x000e0000080e0500 */
[----:B0-----:R-:W-:-:S13]  /*11e10*/  ISETP.NE.AND P0, PT, R0, RZ, PT ;  /* 0x000000ff0000720c */ /* 0x001fda0003f05270 */
[----:B------:R-:W-:Y:S05]  /*11e20*/  @P0 EXIT ;  /* 0x000000000000094d */ /* 0x000fea0003800000 */
[----:B------:R-:W-:Y:S01]  /*11e30*/  LOP3.LUT P0, RZ, R2, 0xff, RZ, 0xc0, !PT ;  /* 0x000000ff02ff7812 */ /* 0x000fe2000780c0ff */
[----:B------:R-:W-:Y:S02]  /*11e40*/  IMAD.MOV.U32 R0, RZ, RZ, 0x1 ;  /* 0x00000001ff007424 */ /* 0x000fe400078e00ff */
[----:B------:R-:W-:-:S10]  /*11e50*/  IMAD.MOV.U32 R10, RZ, RZ, RZ ;  /* 0x000000ffff0a7224 */ /* 0x000fd400078e00ff */
[----:B------:R-:W-:Y:S05]  /*11e60*/  @!P0 BRA `(.L_x_425) ;  /* 0x0000000c004c8947 */ /* 0x000fea0003800000 */
[----:B------:R-:W0:Y:S01]  /*11e70*/  LDC R0, c[0x0][0x28c] ;  /* 0x0000a300ff007b82 */ /* 0x000e220000000800 */
[----:B------:R-:W1:Y:S01]  /*11e80*/  S2R R8, SR_CgaCtaId ;  /* 0x0000000000087919 */ /* 0x000e620000008800 */
[----:B------:R-:W-:Y:S01]  /*11e90*/  ULDC UR5, c[0x0][0x600] ;  /* 0x0001800000057ab9 */ /* 0x000fe20000000800 */
[----:B------:R-:W-:Y:S01]  /*11ea0*/  ULDC UR4, c[0x0][0xc] ;  /* 0x0000030000047ab9 */ /* 0x000fe20000000800 */
[----:B------:R-:W-:Y:S01]  /*11eb0*/  UIADD3 UR16, UR5, -0x1, URZ ;  /* 0xffffffff05107890 */ /* 0x000fe2000fffe03f */
[----:B------:R-:W-:Y:S01]  /*11ec0*/  BSSY B0, `(.L_x_425) ;  /* 0x00000cd000007945 */ /* 0x000fe20003800000 */
[----:B------:R-:W-:Y:S01]  /*11ed0*/  ULDC UR6, c[0x0][0x658] ;  /* 0x0001960000067ab9 */ /* 0x000fe20000000800 */
[----:B------:R-:W-:Y:S01]  /*11ee0*/  ULDC UR5, c[0x0][0x10] ;  /* 0x0000040000057ab9 */ /* 0x000fe20000000800 */
[----:B------:R-:W-:Y:S01]  /*11ef0*/  UMOV UR7, 0xffffffff ;  /* 0xffffffff00077882 */ /* 0x000fe20000000000 */
[----:B------:R-:W-:Y:S01]  /*11f00*/  UMOV UR8, 0x1 ;  /* 0x0000000100087882 */ /* 0x000fe20000000000 */
[----:B------:R-:W-:Y:S01]  /*11f10*/  UIMAD.WIDE.U32 UR4, UR4, UR5, URZ ;  /* 0x00000005040472a5 */ /* 0x000fe2000f8e003f */
[----:B------:R-:W-:Y:S01]  /*11f20*/  IMAD.MOV.U32 R11, RZ, RZ, 0x1 ;  /* 0x00000001ff0b7424 */ /* 0x000fe200078e00ff */
[----:B------:R-:W-:Y:S01]  /*11f30*/  USHF.L.U32 UR7, UR7, UR6, URZ ;  /* 0x0000000607077299 */ /* 0x000fe2000800063f */
[----:B------:R-:W-:Y:S01]  /*11f40*/  LOP3.LUT R6, R17, 0x2, RZ, 0xfc, !PT ;  /* 0x0000000211067812 */ /* 0x000fe200078efcff */
[----:B------:R-:W-:Y:S01]  /*11f50*/  USHF.L.U32 UR18, UR8, UR6, URZ ;  /* 0x0000000608127299 */ /* 0x000fe2000800063f */
[----:B------:R-:W-:Y:S01]  /*11f60*/  IMAD.MOV.U32 R10, RZ, RZ, RZ ;  /* 0x000000ffff0a7224 */ /* 0x000fe200078e00ff */
[----:B------:R-:W-:Y:S01]  /*11f70*/  ULOP3.LUT UR17, URZ, UR7, URZ, 0x33, !UPT ;  /* 0x000000073f117292 */ /* 0x000fe2000f8e333f */
[----:B------:R-:W-:Y:S01]  /*11f80*/  ULDC UR6, c[0x0][0x14] ;  /* 0x0000050000067ab9 */ /* 0x000fe20000000800 */
[----:B------:R-:W-:Y:S01]  /*11f90*/  ULDC.64 UR22, c[0x0][0x198] ;  /* 0x0000660000167ab9 */ /* 0x000fe20000000a00 */
[----:B------:R-:W-:-:S02]  /*11fa0*/  UIMAD.WIDE.U32 UR20, UR4, UR6, URZ ;  /* 0x00000006041472a5 */ /* 0x000fc4000f8e003f */
[----:B------:R-:W-:Y:S01]  /*11fb0*/  UIMAD UR13, UR5, UR6, URZ ;  /* 0x00000006050d72a4 */ /* 0x000fe2000f8e023f */
[----:B0-----:R-:W-:-:S03]  /*11fc0*/  IADD3 R0, R0, 0xf, RZ ;  /* 0x0000000f00007810 */ /* 0x001fc60007ffe0ff */
[----:B------:R-:W-:Y:S01]  /*11fd0*/  UIADD3 UR13, UR21, UR13, URZ ;  /* 0x0000000d150d7290 */ /* 0x000fe2000fffe03f */
[----:B------:R-:W-:-:S04]  /*11fe0*/  SHF.R.S32.HI R3, RZ, 0x1f, R0 ;  /* 0x0000001fff037819 */ /* 0x000fc80000011400 */
[----:B------:R-:W-:Y:S01]  /*11ff0*/  LEA.HI R3, R3, R0, RZ, 0x4 ;  /* 0x0000000003037211 */ /* 0x000fe200078f20ff */
[----:B------:R-:W-:Y:S01]  /*12000*/  IMAD.MOV.U32 R0, RZ, RZ, 0x1 ;  /* 0x00000001ff007424 */ /* 0x000fe200078e00ff */
[----:B-1----:R-:W-:Y:S02]  /*12010*/  LOP3.LUT R8, R8, 0x1, RZ, 0xc0, !PT ;  /* 0x0000000108087812 */ /* 0x002fe400078ec0ff */
[----:B------:R-:W-:-:S05]  /*12020*/  SHF.R.S32.HI R7, RZ, 0x4, R3 ;  /* 0x00000004ff077819 */ /* 0x000fca0000011403 */
[----:B------:R-:W-:-:S07]  /*12030*/  VIADD R9, R7, 0x1 ;  /* 0x0000000107097836 */ /* 0x000fce0000000000 */
.L_x_436:
[----:B------:R-:W-:-:S03]  /*12040*/  UMOV UR4, 0xffffffff ;  /* 0xffffffff00047882 */ /* 0x000fc60000000000 */
[----:B------:R-:W-:Y:S05]  /*12050*/  BRA.DIV UR4, `(.L_x_426) ;  /* 0x0000001604247947 */ /* 0x000fea000b800000 */
[----:B------:R-:W-:-:S13]  /*12060*/  ELECT P6, URZ, PT ;  /* 0x00000000003f782f */ /* 0x000fda00038c0000 */
.L_x_457:
[----:B------:R-:W0:Y:S01]  /*12070*/  LDC R2, c[0x0][0x28c] ;  /* 0x0000a300ff027b82 */ /* 0x000e220000000800 */
[----:B------:R-:W-:Y:S01]  /*12080*/  BSSY B1, `(.L_x_427) ;  /* 0x000003b000017945 */ /* 0x000fe20003800000 */
[----:B0-----:R-:W-:-:S13]  /*12090*/  ISETP.LT.OR P6, PT, R2, 0x1, !P6 ;  /* 0x000000010200780c */ /* 0x001fda00077c1670 */
[----:B------:R-:W-:Y:S05]  /*120a0*/  @P6 BRA `(.L_x_428) ;  /* 0x0000000000e06947 */ /* 0x000fea0003800000 */
[----:B------:R-:W-:Y:S01]  /*120b0*/  IMAD R21, R21, 0x2, R8 ;  /* 0x0000000215157824 */ /* 0x000fe200078e0208 */
[----:B------:R-:W-:Y:S01]  /*120c0*/  SHF.L.U32 R14, R12, 0x7, RZ ;  /* 0x000000070c0e7819 */ /* 0x000fe200000006ff */
[----:B------:R-:W-:Y:S02]  /*120d0*/  IMAD.MOV.U32 R18, RZ, RZ, RZ ;  /* 0x000000ffff127224 */ /* 0x000fe400078e00ff */
[----:B------:R-:W-:Y:S02]  /*120e0*/  IMAD.MOV.U32 R2, RZ, RZ, R9 ;  /* 0x000000ffff027224 */ /* 0x000fe400078e0009 */
[----:B------:R-:W-:Y:S02]  /*120f0*/  IMAD.MOV.U32 R3, RZ, RZ, R0 ;  /* 0x000000ffff037224 */ /* 0x000fe400078e0000 */
[----:B------:R-:W-:Y:S02]  /*12100*/  IMAD.MOV.U32 R5, RZ, RZ, R10 ;  /* 0x000000ffff057224 */ /* 0x000fe400078e000a */
[----:B------:R-:W-:-:S07]  /*12110*/  IMAD R21, R21, 0xc0, RZ ;  /* 0x000000c015157824 */ /* 0x000fce00078e02ff */
.L_x_431:
[----:B------:R-:W0:Y:S01]  /*12120*/  S2R R15, SR_CgaCtaId ;  /* 0x00000000000f7919 */ /* 0x000e220000008800 */
[----:B------:R-:W-:Y:S01]  /*12130*/  MOV R4, 0x400 ;  /* 0x0000040000047802 */ /* 0x000fe20000000f00 */
[----:B------:R-:W1:Y:S03]  /*12140*/  S2R R12, SR_TID.X ;  /* 0x00000000000c7919 */ /* 0x000e660000002100 */
[----:B0-----:R-:W-:Y:S02]  /*12150*/  LEA R16, R15, R4, 0x18 ;  /* 0x000000040f107211 */ /* 0x001fe400078ec0ff */
[----:B------:R-:W-:Y:S02]  /*12160*/  SHF.L.U32 R4, R3, 0x1f, RZ ;  /* 0x0000001f03047819 */ /* 0x000fe400000006ff */
[----:B-1----:R-:W-:Y:S01]  /*12170*/  LOP3.LUT P1, RZ, R12, 0x7f, RZ, 0xc0, !PT ;  /* 0x0000007f0cff7812 */ /* 0x002fe2000782c0ff */
[----:B------:R-:W-:-:S04]  /*12180*/  IMAD R15, R5, 0x8, R16 ;  /* 0x00000008050f7824 */ /* 0x000fc800078e0210 */
[----:B------:R-:W0:Y:S08]  /*12190*/  SYNCS.PHASECHK.TRANS64.TRYWAIT P0, [R15+URZ+0x70], R4 ;  /* 0x000070040f0075a7 */ /* 0x000e30000800017f */
[----:B------:R-:W1:Y:S01]  /*121a0*/  @!P1 LDC R12, c[0x0][0x500] ;  /* 0x00014000ff0c9b82 */ /* 0x000e620000000800 */
[----:B0-----:R-:W-:Y:S05]  /*121b0*/  @!P0 BRA `(.L_x_429) ;  /* 0x0000001000ec8947 */ /* 0x001fea0003800000 */
.L_x_458:
[----:B0-----:R-:W-:Y:S01]  /*121c0*/  PRMT R4, R6, 0x9910, RZ ;  /* 0x0000991006047816 */ /* 0x001fe200000000ff */
[----:B-1----:R0:W-:Y:S03]  /*121d0*/  @!P1 SYNCS.ARRIVE.TRANS64 RZ, [R15+URZ], R12 ;  /* 0x0000000c0fff99a7 */ /* 0x0021e6000800003f */
[----:B------:R-:W-:-:S13]  /*121e0*/  ISETP.NE.AND P0, PT, R4, 0x2, PT ;  /* 0x000000020400780c */ /* 0x000fda0003f05270 */
[----:B0-----:R-:W-:Y:S05]  /*121f0*/  @P0 BRA `(.L_x_430) ;  /* 0x0000000000040947 */ /* 0x001fea0003800000 */
[----:B------:R-:W-:Y:S01]  /*12200*/  BPT.TRAP 0x1 ;  /* 0x000000040000795c */ /* 0x000fe20000300000 */
.L_x_430:
[C---:B------:R-:W-:Y:S01]  /*12210*/  LEA R4, R5.reuse, R8, 0x1 ;  /* 0x0000000805047211 */ /* 0x040fe200078e08ff */
[--C-:B------:R-:W-:Y:S01]  /*12220*/  IMAD R12, R5, 0x1000, R16.reuse ;  /* 0x00001000050c7824 */ /* 0x100fe200078e0210 */
[----:B------:R-:W-:Y:S01]  /*12230*/  R2UR UR9, R15 ;  /* 0x000000000f0972ca */ /* 0x000fe200000e0000 */
[----:B------:R-:W-:Y:S01]  /*12240*/  VIADD R2, R2, 0xffffffff ;  /* 0xffffffff02027836 */ /* 0x000fe20000000000 */
[----:B------:R-:W-:Y:S01]  /*12250*/  UIADD3 UR4, UP0, UR22, 0xf0, URZ ;  /* 0x000000f016047890 */ /* 0x000fe2000ff1e03f */
[----:B------:R-:W-:Y:S01]  /*12260*/  IMAD R4, R4, 0xc00, RZ ;  /* 0x00000c0004047824 */ /* 0x000fe200078e02ff */
[----:B------:R-:W-:Y:S01]  /*12270*/  R2UR UR5, R12 ;  /* 0x000000000c0572ca */ /* 0x000fe200000e0000 */
[----:B------:R-:W-:Y:S01]  /*12280*/  UIADD3 UR24, UP1, UR22, 0x1f0, URZ ;  /* 0x000001f016187890 */ /* 0x000fe2000ff3e03f */
[----:B------:R-:W-:Y:S01]  /*12290*/  R2UR UR11, R14 ;  /* 0x000000000e0b72ca */ /* 0x000fe200000e0000 */
[----:B------:R-:W-:Y:S01]  /*122a0*/  IMAD R4, R4, 0x2, R16 ;  /* 0x0000000204047824 */ /* 0x000fe200078e0210 */
[----:B------:R-:W-:Y:S01]  /*122b0*/  R2UR UR10, R18 ;  /* 0x00000000120a72ca */ /* 0x000fe200000e0000 */
[----:B------:R-:W-:Y:S01]  /*122c0*/  VIADD R5, R5, 0x1 ;  /* 0x0000000105057836 */ /* 0x000fe20000000000 */
[----:B------:R-:W-:Y:S01]  /*122d0*/  R2UR UR12, R13 ;  /* 0x000000000d0c72ca */ /* 0x000fe200000e0000 */
[----:B------:R-:W-:Y:S01]  /*122e0*/  UIADD3.X UR25, URZ, UR23, URZ, UP1, !UPT ;  /* 0x000000173f197290 */ /* 0x000fe20008ffe43f */
[----:B------:R-:W-:Y:S01]  /*122f0*/  R2UR UR8, R4 ;  /* 0x00000000040872ca */ /* 0x000fe200000e0000 */
[----:B------:R-:W-:Y:S01]  /*12300*/  UMOV UR6, 0x0 ;  /* 0x0000000000067882 */ /* 0x000fe20000000000 */
[----:B------:R-:W-:Y:S01]  /*12310*/  R2UR UR19, R21 ;  /* 0x00000000151372ca */ /* 0x000fe200000e0000 */
[----:B------:R-:W-:Y:S01]  /*12320*/  UMOV UR7, 0x10000000 ;  /* 0x1000000000077882 */ /* 0x000fe20000000000 */
[----:B------:R-:W-:Y:S01]  /*12330*/  ISETP.GT.AND P1, PT, R2, 0x1, PT ;  /* 0x000000010200780c */ /* 0x000fe20003f24270 */
[----:B------:R-:W-:Y:S01]  /*12340*/  UIADD3 UR14, UR5, 0x200, URZ ;  /* 0x00000200050e7890 */ /* 0x000fe2000fffe03f */
[----:B------:R-:W-:Y:S01]  /*12350*/  ISETP.NE.AND P0, PT, R5, 0xe, PT ;  /* 0x0000000e0500780c */ /* 0x000fe20003f05270 */
[----:B------:R-:W-:Y:S01]  /*12360*/  UIADD3.X UR5, URZ, UR23, URZ, UP0, !UPT ;  /* 0x000000173f057290 */ /* 0x000fe200087fe43f */
[----:B------:R-:W-:Y:S01]  /*12370*/  VIADD R18, R18, 0x10 ;  /* 0x0000001012127836 */ /* 0x000fe20000000000 */
[----:B------:R-:W-:Y:S01]  /*12380*/  UMOV UR26, 0x30000 ;  /* 0x00030000001a7882 */ /* 0x000fe20000000000 */
[----:B------:R-:W-:-:S02]  /*12390*/  SEL R4, RZ, 0x1, P0 ;  /* 0x00000001ff047807 */ /* 0x000fc40000000000 */
[----:B------:R-:W-:Y:S01]  /*123a0*/  SEL R5, R5, RZ, P0 ;  /* 0x000000ff05057207 */ /* 0x000fe20000000000 */
[----:B------:R-:W-:Y:S01]  /*123b0*/  UIADD3 UR15, UR8, 0xe200, URZ ;  /* 0x0000e200080f7890 */ /* 0x000fe2000fffe03f */
[----:B------:R-:W-:Y:S02]  /*123c0*/  LOP3.LUT R3, R3, R4, RZ, 0x3c, !PT ;  /* 0x0000000403037212 */ /* 0x000fe400078e3cff */
[----:B------:R-:W-:Y:S02]  /*123d0*/  UMOV UR8, UR14 ;  /* 0x0000000e00087c82 */ /* 0x000fe40008000000 */
[----:B------:R0:W-:Y:S02]  /*123e0*/  UTMALDG.3D [UR8], [UR4], desc[UR6] ;  /* 0x00000608040075b4 */ /* 0x0001e40008011000 */
[----:B0-----:R-:W-:Y:S01]  /*123f0*/  UMOV UR8, UR15 ;  /* 0x0000000f00087c82 */ /* 0x001fe20008000000 */
[----:B------:R-:W-:Y:S02]  /*12400*/  UMOV UR11, UR19 ;  /* 0x00000013000b7c82 */ /* 0x000fe40008000000 */
[----:B------:R0:W-:Y:S02]  /*12410*/  UTMALDG.3D.MULTICAST [UR8], [UR24], UR26, desc[UR6] ;  /* 0x00000608180073b4 */ /* 0x0001e4000801181a */
[----:B0-----:R-:W-:Y:S05]  /*12420*/  @P1 BRA `(.L_x_431) ;  /* 0xfffffffc003c1947 */ /* 0x001fea000383ffff */
.L_x_428:
[----:B------:R-:W-:Y:S05]  /*12430*/  BSYNC B1 ;  /* 0x0000000000017941 */ /* 0x000fea0003800000 */
.L_x_427:
[----:B------:R-:W-:Y:S01]  /*12440*/  LOP3.LUT P1, RZ, R11, 0xff, RZ, 0xc0, !PT ;  /* 0x000000ff0bff7812 */ /* 0x000fe2000782c0ff */
[----:B------:R-:W-:Y:S01]  /*12450*/  ULDC.64 UR4, c[0x0][0x650] ;  /* 0x0001940000047ab9 */ /* 0x000fe20000000a00 */
[C---:B------:R-:W-:Y:S01]  /*12460*/  IADD3 R10, R7.reuse, R10, RZ ;  /* 0x0000000a070a7210 */ /* 0x040fe20007ffe0ff */
[----:B------:R-:W-:Y:S01]  /*12470*/  BSSY B1, `(.L_x_432) ;  /* 0x000006f000017945 */ /* 0x000fe20003800000 */
[----:B------:R-:W-:Y:S01]  /*12480*/  ISETP.GE.U32.AND P2, PT, R7, 0xe, PT ;  /* 0x0000000e0700780c */ /* 0x000fe20003f46070 */
[----:B------:R-:W-:Y:S01]  /*12490*/  IMAD.MOV.U32 R12, RZ, RZ, -0x1 ;  /* 0xffffffffff0c7424 */ /* 0x000fe200078e00ff */
[----:B------:R-:W-:Y:S01]  /*124a0*/  SHF.R.U32.HI R2, RZ, 0x1, R10 ;  /* 0x00000001ff027819 */ /* 0x000fe2000001160a */
[----:B------:R-:W-:Y:S01]  /*124b0*/  IMAD.MOV.U32 R21, RZ, RZ, -0x1 ;  /* 0xffffffffff157424 */ /* 0x000fe200078e00ff */
[----:B------:R-:W-:Y:S01]  /*124c0*/  ISETP.GT.U32.AND P0, PT, R10, 0xd, PT ;  /* 0x0000000d0a00780c */ /* 0x000fe20003f04070 */
[----:B------:R-:W-:Y:S01]  /*124d0*/  IMAD.MOV.U32 R13, RZ, RZ, -0x1 ;  /* 0xffffffffff0d7424 */ /* 0x000fe200078e00ff */
[----:B------:R-:W-:-:S02]  /*124e0*/  PRMT R11, RZ, 0x7610, R11 ;  /* 0x00007610ff0b7816 */ /* 0x000fc4000000000b */
[----:B------:R-:W-:Y:S01]  /*124f0*/  ISETP.LT.U32.AND P0, PT, R7, 0xe, P0 ;  /* 0x0000000e0700780c */ /* 0x000fe20000701070 */
[----:B------:R-:W0:Y:S01]  /*12500*/  @P1 S2R R4, SR_CgaCtaId ;  /* 0x0000000000041919 */ /* 0x000e220000008800 */
[----:B------:R-:W-:-:S04]  /*12510*/  @P1 MOV R3, 0x400 ;  /* 0x0000040000031802 */ /* 0x000fc80000000f00 */
[----:B0-----:R-:W-:Y:S01]  /*12520*/  @P1 LEA R4, R4, R3, 0x18 ;  /* 0x0000000304041211 */ /* 0x001fe200078ec0ff */
[----:B------:R-:W-:-:S03]  /*12530*/  IMAD.WIDE.U32 R2, R2, -0x6db6db6d, RZ ;  /* 0x9249249302027825 */ /* 0x000fc600078e00ff */
[----:B------:R0:W-:Y:S01]  /*12540*/  @P1 SYNCS.ARRIVE.TRANS64.A1T0 RZ, [R4+URZ+0xf8], RZ ;  /* 0x0000f8ff04ff19a7 */ /* 0x0001e2000810003f */
[----:B------:R-:W-:Y:S02]  /*12550*/  IADD3 R22, P1, R22, UR20, RZ ;  /* 0x0000001416167c10 */ /* 0x000fe4000ff3e0ff */
[----:B------:R-:W-:Y:S02]  /*12560*/  SHF.R.U32.HI R5, RZ, 0x2, R3 ;  /* 0x00000002ff057819 */ /* 0x000fe40000011603 */
[----:B------:R-:W-:Y:S02]  /*12570*/  SEL R3, RZ, 0x1, !P0 ;  /* 0x00000001ff037807 */ /* 0x000fe40004000000 */
[----:B------:R-:W-:Y:S01]  /*12580*/  IADD3.X R19, R19, UR13, RZ, P1, !PT ;  /* 0x0000000d13137c10 */ /* 0x000fe20008ffe4ff */
[----:B------:R-:W-:Y:S01]  /*12590*/  IMAD R10, R5, -0xe, R10 ;  /* 0xfffffff2050a7824 */ /* 0x000fe200078e020a */
[----:B------:R-:W-:Y:S02]  /*125a0*/  ISETP.GE.U32.AND P0, PT, R22, UR4, PT ;  /* 0x0000000416007c0c */ /* 0x000fe4000bf06070 */
[----:B------:R-:W-:-:S02]  /*125b0*/  LOP3.LUT R0, R0, R3, RZ, 0x3c, !PT ;  /* 0x0000000300007212 */ /* 0x000fc400078e3cff */
[----:B------:R-:W-:Y:S02]  /*125c0*/  ISETP.GE.U32.AND.EX P0, PT, R19, UR5, PT, P0 ;  /* 0x0000000513007c0c */ /* 0x000fe4000bf06100 */
[----:B------:R-:W-:Y:S02]  /*125d0*/  @P2 LOP3.LUT R0, R0, 0x1, R5, 0x78, !PT ;  /* 0x0000000100002812 */ /* 0x000fe400078e7805 */
[----:B------:R-:W-:-:S09]  /*125e0*/  PRMT R2, RZ, 0x7610, R2 ;  /* 0x00007610ff027816 */ /* 0x000fd20000000002 */
[----:B0-----:R-:W-:Y:S05]  /*125f0*/  @P0 BRA `(.L_x_433) ;  /* 0x0000000400580947 */ /* 0x001fea0003800000 */
[----:B------:R-:W0:Y:S01]  /*12600*/  S2R R14, SR_CTAID.X ;  /* 0x00000000000e7919 */ /* 0x000e220000002500 */
[----:B------:R-:W-:Y:S01]  /*12610*/  ULDC.64 UR4, c[0x0][0x628] ;  /* 0x00018a0000047ab9 */ /* 0x000fe20000000a00 */
[----:B------:R-:W1:Y:S01]  /*12620*/  LDC R15, c[0x0][0x144] ;  /* 0x00005100ff0f7b82 */ /* 0x000e620000000800 */
[----:B------:R-:W-:Y:S01]  /*12630*/  ISETP.NE.U32.AND P0, PT, RZ, UR4, PT ;  /* 0x00000004ff007c0c */ /* 0x000fe2000bf05070 */
[----:B------:R-:W2:Y:S01]  /*12640*/  S2R R12, SR_CTAID.Y ;  /* 0x00000000000c7919 */ /* 0x000ea20000002600 */
[----:B------:R-:W-:Y:S01]  /*12650*/  ULDC UR7, c[0x0][0x630] ;  /* 0x00018c0000077ab9 */ /* 0x000fe20000000800 */
[----:B------:R-:W-:Y:S01]  /*12660*/  ULDC UR8, c[0x0][0x150] ;  /* 0x0000540000087ab9 */ /* 0x000fe20000000800 */
[----:B------:R-:W-:Y:S01]  /*12670*/  ISETP.NE.AND.EX P0, PT, RZ, UR5, PT, P0 ;  /* 0x00000005ff007c0c */ /* 0x000fe2000bf05300 */
[----:B------:R-:W-:Y:S02]  /*12680*/  IMAD.MOV.U32 R2, RZ, RZ, R22 ;  /* 0x000000ffff027224 */ /* 0x000fe400078e0016 */
[----:B------:R-:W-:Y:S01]  /*12690*/  IMAD.MOV.U32 R3, RZ, RZ, R19 ;  /* 0x000000ffff037224 */ /* 0x000fe200078e0013 */
[----:B0-----:R-:W-:-:S09]  /*126a0*/  I2FP.F32.U32 R16, R14 ;  /* 0x0000000e00107245 */ /* 0x001fd20000201000 */
[----:B------:R-:W-:Y:S05]  /*126b0*/  @!P0 BRA `(.L_x_434) ;  /* 0x0000000000288947 */ /* 0x000fea0003800000 */
[----:B------:R-:W-:Y:S02]  /*126c0*/  ULDC UR6, c[0x0][0x634] ;  /* 0x00018d0000067ab9 */ /* 0x000fe40000000800 */
[----:B------:R-:W-:-:S04]  /*126d0*/  IADD3 R3, P0, R22, UR6, RZ ;  /* 0x0000000616037c10 */ /* 0x000fc8000ff1e0ff */
[----:B------:R-:W-:-:S05]  /*126e0*/  IADD3.X R13, RZ, R19, RZ, P0, !PT ;  /* 0x00000013ff0d7210 */ /* 0x000fca00007fe4ff */
[----:B------:R-:W-:-:S04]  /*126f0*/  IMAD.WIDE.U32 R4, R13, UR4, RZ ;  /* 0x000000040d047c25 */ /* 0x000fc8000f8e00ff */
[----:B------:R-:W-:-:S04]  /*12700*/  IMAD.WIDE.U32 R4, P0, R3, UR5, R4 ;  /* 0x0000000503047c25 */ /* 0x000fc8000f800004 */
[----:B------:R-:W-:-:S04]  /*12710*/  IMAD.WIDE.U32 R2, R3, UR4, RZ ;  /* 0x0000000403027c25 */ /* 0x000fc8000f8e00ff */
[----:B------:R-:W-:Y:S01]  /*12720*/  IMAD.MOV.U32 R2, RZ, RZ, R5 ;  /* 0x000000ffff027224 */ /* 0x000fe200078e0005 */
[----:B------:R-:W-:Y:S01]  /*12730*/  IADD3 RZ, P1, R3, R4, RZ ;  /* 0x0000000403ff7210 */ /* 0x000fe20007f3e0ff */
[----:B------:R-:W-:-:S04]  /*12740*/  IMAD.X R3, RZ, RZ, RZ, P0 ;  /* 0x000000ffff037224 */ /* 0x000fc800000e06ff */
[----:B------:R-:W-:-:S08]  /*12750*/  IMAD.WIDE.U32.X R2, R13, UR5, R2, P1 ;  /* 0x000000050d027c25 */ /* 0x000fd000088e0402 */
.L_x_434:
[----:B------:R-:W-:Y:S01]  /*12760*/  FMUL R16, R16, UR8 ;  /* 0x0000000810107c20 */ /* 0x000fe20008400000 */
[--C-:B------:R-:W-:Y:S01]  /*12770*/  SHF.R.U64 R13, R2, UR7, R3.reuse ;  /* 0x00000007020d7c19 */ /* 0x100fe20008001203 */
[----:B------:R-:W-:Y:S01]  /*12780*/  ULDC.64 UR4, c[0x0][0x620] ;  /* 0x0001880000047ab9 */ /* 0x000fe20000000a00 */
[----:B------:R-:W-:Y:S01]  /*12790*/  SHF.R.U32.HI R2, RZ, UR7, R3 ;  /* 0x00000007ff027c19 */ /* 0x000fe20008011603 */
[----:B------:R-:W-:Y:S01]  /*127a0*/  IMAD.MOV.U32 R3, RZ, RZ, R19 ;  /* 0x000000ffff037224 */ /* 0x000fe200078e0013 */
[----:B------:R-:W-:Y:S01]  /*127b0*/  IADD3 R21, P0, RZ, -R13, RZ ;  /* 0x8000000dff157210 */ /* 0x000fe20007f1e0ff */
[----:B------:R-:W0:Y:S01]  /*127c0*/  F2I.U32.TRUNC.NTZ R16, R16 ;  /* 0x0000001000107305 */ /* 0x000e22000020f000 */
[----:B------:R-:W-:-:S03]  /*127d0*/  ULDC.64 UR6, c[0x0][0x640] ;  /* 0x0001900000067ab9 */ /* 0x000fc60000000a00 */
[----:B------:R-:W-:Y:S01]  /*127e0*/  IMAD.X R2, RZ, RZ, ~R2, P0 ;  /* 0x000000ffff027224 */ /* 0x000fe200000e0e02 */
[----:B------:R-:W-:-:S03]  /*127f0*/  ISETP.NE.U32.AND P0, PT, RZ, UR6, PT ;  /* 0x00000006ff007c0c */ /* 0x000fc6000bf05070 */
[----:B------:R-:W-:Y:S01]  /*12800*/  IMAD R2, R2, UR4, RZ ;  /* 0x0000000402027c24 */ /* 0x000fe2000f8e02ff */
[----:B------:R-:W-:-:S03]  /*12810*/  ISETP.NE.AND.EX P0, PT, RZ, UR7, PT, P0 ;  /* 0x00000007ff007c0c */ /* 0x000fc6000bf05300 */
[----:B------:R-:W-:Y:S01]  /*12820*/  IMAD R5, R21, UR5, R2 ;  /* 0x0000000515057c24 */ /* 0x000fe2000f8e0202 */
[----:B------:R-:W-:Y:S01]  /*12830*/  ULDC UR5, c[0x0][0x154] ;  /* 0x0000550000057ab9 */ /* 0x000fe20000000800 */
[----:B------:R-:W-:Y:S01]  /*12840*/  IMAD.MOV.U32 R2, RZ, RZ, R22 ;  /* 0x000000ffff027224 */ /* 0x000fe200078e0016 */
[----:B0-----:R-:W-:-:S03]  /*12850*/  IADD3 R4, -R16, RZ, RZ ;  /* 0x000000ff10047210 */ /* 0x001fc60007ffe1ff */
[----:B------:R-:W-:Y:S01]  /*12860*/  IMAD.WIDE.U32 R2, R21, UR4, R2 ;  /* 0x0000000415027c25 */ /* 0x000fe2000f8e0002 */
[----:B------:R-:W-:-:S03]  /*12870*/  ULDC UR4, c[0x0][0x618] ;  /* 0x0001860000047ab9 */ /* 0x000fc60000000800 */
[----:B-1----:R-:W-:Y:S01]  /*12880*/  IMAD R14, R15, R4, R14 ;  /* 0x000000040f0e7224 */ /* 0x002fe200078e020e */
[----:B--2---:R-:W-:Y:S01]  /*12890*/  I2FP.F32.U32 R4, R12 ;  /* 0x0000000c00047245 */ /* 0x004fe20000201000 */
[----:B------:R-:W-:Y:S01]  /*128a0*/  IMAD.IADD R3, R3, 0x1, R5 ;  /* 0x0000000103037824 */ /* 0x000fe200078e0205 */
[----:B------:R-:W0:Y:S03]  /*128b0*/  LDC R15, c[0x0][0x148] ;  /* 0x00005200ff0f7b82 */ /* 0x000e260000000800 */
[----:B------:R-:W-:Y:S01]  /*128c0*/  FMUL R4, R4, UR5 ;  /* 0x0000000504047c20 */ /* 0x000fe20008400000 */
[--C-:B------:R-:W-:Y:S02]  /*128d0*/  SHF.R.U64 R16, R2, UR4, R3.reuse ;  /* 0x0000000402107c19 */ /* 0x100fe40008001203 */
[----:B------:R-:W-:Y:S01]  /*128e0*/  SHF.R.U32.HI R3, RZ, UR4, R3 ;  /* 0x00000004ff037c19 */ /* 0x000fe20008011603 */
[----:B------:R-:W-:Y:S01]  /*128f0*/  ULDC UR4, c[0x0][0x608] ;  /* 0x0001820000047ab9 */ /* 0x000fe20000000800 */
[----:B------:R1:W2:Y:S02]  /*12900*/  F2I.U32.TRUNC.NTZ R21, R4 ;  /* 0x0000000400157305 */ /* 0x0002a4000020f000 */
[----:B------:R-:W-:-:S02]  /*12910*/  SHF.R.U64 R20, R16, UR4, R3 ;  /* 0x0000000410147c19 */ /* 0x000fc40008001203 */
[----:B------:R-:W-:Y:S01]  /*12920*/  SHF.R.U32.HI R3, RZ, UR4, R3 ;  /* 0x00000004ff037c19 */ /* 0x000fe20008011603 */
[----:B------:R-:W-:-:S03]  /*12930*/  ULDC UR4, c[0x0][0x658] ;  /* 0x0001960000047ab9 */ /* 0x000fc60000000800 */
[--C-:B------:R-:W-:Y:S02]  /*12940*/  SHF.R.U64 R18, R20, UR4, R3.reuse ;  /* 0x0000000414127c19 */ /* 0x100fe40008001203 */
[----:B------:R-:W-:-:S03]  /*12950*/  SHF.R.U32.HI R23, RZ, UR4, R3 ;  /* 0x00000004ff177c19 */ /* 0x000fc60008011603 */
[----:B------:R-:W-:Y:S02]  /*12960*/  IMAD.MOV.U32 R2, RZ, RZ, R18 ;  /* 0x000000ffff027224 */ /* 0x000fe400078e0012 */
[----:B------:R-:W-:Y:S01]  /*12970*/  IMAD.MOV.U32 R3, RZ, RZ, R23 ;  /* 0x000000ffff037224 */ /* 0x000fe200078e0017 */
[----:B-12---:R-:W-:Y:S06]  /*12980*/  @!P0 BRA `(.L_x_435) ;  /* 0x0000000000288947 */ /* 0x006fec0003800000 */
[----:B------:R-:W-:Y:S02]  /*12990*/  ULDC UR4, c[0x0][0x64c] ;  /* 0x0001930000047ab9 */ /* 0x000fe40000000800 */
[----:B------:R-:W-:-:S05]  /*129a0*/  IADD3 R3, P0, R18, UR4, RZ ;  /* 0x0000000412037c10 */ /* 0x000fca000ff1e0ff */
[----:B------:R-:W-:-:S04]  /*129b0*/  IMAD.X R23, RZ, RZ, R23, P0 ;  /* 0x000000ffff177224 */ /* 0x000fc800000e0617 */
[----:B------:R-:W-:-:S04]  /*129c0*/  IMAD.WIDE.U32 R4, R23, UR6, RZ ;  /* 0x0000000617047c25 */ /* 0x000fc8000f8e00ff */
[----:B------:R-:W-:-:S04]  /*129d0*/  IMAD.WIDE.U32 R4, P0, R3, UR7, R4 ;  /* 0x0000000703047c25 */ /* 0x000fc8000f800004 */
[----:B------:R-:W-:Y:S01]  /*129e0*/  IMAD.WIDE.U32 R2, R3, UR6, RZ ;  /* 0x0000000603027c25 */ /* 0x000fe2000f8e00ff */
[----:B------:R-:W-:-:S04]  /*129f0*/  MOV R2, R5 ;  /* 0x0000000500027202 */ /* 0x000fc80000000f00 */
[----:B------:R-:W-:Y:S01]  /*12a00*/  IADD3 RZ, P1, R3, R4, RZ ;  /* 0x0000000403ff7210 */ /* 0x000fe20007f3e0ff */
[----:B------:R-:W-:-:S04]  /*12a10*/  IMAD.X R3, RZ, RZ, RZ, P0 ;  /* 0x000000ffff037224 */ /* 0x000fc800000e06ff */
[----:B------:R-:W-:-:S08]  /*12a20*/  IMAD.WIDE.U32.X R2, R23, UR7, R2, P1 ;  /* 0x0000000717027c25 */ /* 0x000fd000088e0402 */
.L_x_435:
[----:B------:R-:W1:Y:S01]  /*12a30*/  LDC R4, c[0x0][0x65c] ;  /* 0x00019700ff047b82 */ /* 0x000e620000000800 */
[----:B------:R-:W-:Y:S01]  /*12a40*/  ULDC UR4, c[0x0][0x648] ;  /* 0x0001920000047ab9 */ /* 0x000fe20000000800 */
[----:B------:R-:W-:Y:S01]  /*12a50*/  IMAD.MOV R21, RZ, RZ, -R21 ;  /* 0x000000ffff157224 */ /* 0x000fe200078e0a15 */
[----:B------:R-:W-:Y:S01]  /*12a60*/  SHF.R.U64 R3, R2, UR4, R3 ;  /* 0x0000000402037c19 */ /* 0x000fe20008001203 */
[----:B------:R-:W-:Y:S01]  /*12a70*/  ULDC UR4, c[0x0][0x638] ;  /* 0x00018e0000047ab9 */ /* 0x000fe20000000800 */
[----:B------:R-:W-:Y:S01]  /*12a80*/  LOP3.LUT R20, R20, UR17, RZ, 0xc0, !PT ;  /* 0x0000001114147c12 */ /* 0x000fe2000f8ec0ff */
[----:B------:R-:W-:Y:S01]  /*12a90*/  ULDC UR5, c[0x0][0x610] ;  /* 0x0001840000057ab9 */ /* 0x000fe20000000800 */
[----:B------:R-:W-:Y:S02]  /*12aa0*/  IMAD.MOV.U32 R2, RZ, RZ, 0x1 ;  /* 0x00000001ff027424 */ /* 0x000fe400078e00ff */
[----:B------:R-:W-:Y:S02]  /*12ab0*/  IMAD.MOV R5, RZ, RZ, -R3 ;  /* 0x000000ffff057224 */ /* 0x000fe400078e0a03 */
[----:B------:R-:W-:-:S02]  /*12ac0*/  IMAD R3, R3, UR18, R20 ;  /* 0x0000001203037c24 */ /* 0x000fc4000f8e0214 */
[----:B------:R-:W-:Y:S01]  /*12ad0*/  IMAD R18, R5, UR4, R18 ;  /* 0x0000000405127c24 */ /* 0x000fe2000f8e0212 */
[----:B------:R-:W-:Y:S01]  /*12ae0*/  ULDC UR4, c[0x0][0x600] ;  /* 0x0001800000047ab9 */ /* 0x000fe20000000800 */
[----:B-1----:R-:W-:-:S13]  /*12af0*/  ISETP.NE.AND P0, PT, R4, 0x1, PT ;  /* 0x000000010400780c */ /* 0x002fda0003f05270 */
[----:B0-----:R-:W-:Y:S01]  /*12b00*/  @P0 IMAD R14, R15, R21, R12 ;  /* 0x000000150f0e0224 */ /* 0x001fe200078e020c */
[----:B------:R-:W-:-:S03]  /*12b10*/  LOP3.LUT R15, R16, UR16, RZ, 0xc0, !PT ;  /* 0x00000010100f7c12 */ /* 0x000fc6000f8ec0ff */
[----:B------:R-:W-:Y:S02]  /*12b20*/  IMAD R14, R3, UR5, R14 ;  /* 0x00000005030e7c24 */ /* 0x000fe4000f8e020e */
[----:B------:R-:W-:-:S05]  /*12b30*/  IMAD R3, R18, UR4, R15 ;  /* 0x0000000412037c24 */ /* 0x000fca000f8e020f */
[----:B------:R-:W-:Y:S02]  /*12b40*/  SEL R21, R3, R14, !P0 ;  /* 0x0000000e03157207 */ /* 0x000fe40004000000 */
[----:B------:R-:W-:-:S07]  /*12b50*/  SEL R12, R14, R3, !P0 ;  /* 0x000000030e0c7207 */ /* 0x000fce0004000000 */
.L_x_433:
[----:B------:R-:W-:Y:S05]  /*12b60*/  BSYNC B1 ;  /* 0x0000000000017941 */ /* 0x000fea0003800000 */
.L_x_432:
[----:B------:R-:W-:-:S13]  /*12b70*/  LOP3.LUT P0, RZ, R2, 0xff, RZ, 0xc0, !PT ;  /* 0x000000ff02ff7812 */ /* 0x000fda000780c0ff */
[----:B------:R-:W-:Y:S05]  /*12b80*/  @P0 BRA `(.L_x_436) ;  /* 0xfffffff4002c0947 */ /* 0x000fea000383ffff */
[----:B------:R-:W-:Y:S05]  /*12b90*/  BSYNC B0 ;  /* 0x0000000000007941 */ /* 0x000fea0003800000 */
.L_x_425:
[----:B------:R-:W-:-:S03]  /*12ba0*/  UMOV UR4, 0xffffffff ;  /* 0xffffffff00047882 */ /* 0x000fc60000000000 */
[----:B------:R-:W-:Y:S05]  /*12bb0*/  BRA.DIV UR4, `(.L_x_437) ;  /* 0x0000000a04807947 */ /* 0x000fea000b800000 */
[----:B------:R-:W-:-:S13]  /*12bc0*/  ELECT P6, URZ, PT ;  /* 0x00000000003f782f */ /* 0x000fda00038c0000 */
.L_x_461:
[----:B------:R-:W-:Y:S04]  /*12bd0*/  BSSY B0, `(.L_x_438) ;  /* 0x0000085000007945 */ /* 0x000fe80003800000 */
[----:B------:R-:W-:Y:S05]  /*12be0*/  @!P6 BRA `(.L_x_439) ;  /* 0x00000008000ce947 */ /* 0x000fea0003800000 */
[----:B------:R-:W-:-:S04]  /*12bf0*/  LOP3.LUT R17, R17, 0x2, RZ, 0xfc, !PT ;  /* 0x0000000211117812 */ /* 0x000fc800078efcff */
[----:B------:R-:W-:-:S13]  /*12c00*/  ISETP.NE.AND P0, PT, R17, 0x3, PT ;  /* 0x000000031100780c */ /* 0x000fda0003f05270 */
[----:B------:R-:W-:Y:S05]  /*12c10*/  @!P0 BRA `(.L_x_440) ;  /* 0x0000000000048947 */ /* 0x000fea0003800000 */
[----:B------:R-:W-:Y:S01]  /*12c20*/  BPT.TRAP 0x1 ;  /* 0x000000040000795c */ /* 0x000fe20000300000 */
.L_x_440:
[----:B------:R-:W0:Y:S01]  /*12c30*/  S2R R3, SR_CgaCtaId ;  /* 0x0000000000037919 */ /* 0x000e220000008800 */
[----:B------:R-:W-:-:S04]  /*12c40*/  MOV R2, 0x400 ;  /* 0x0000040000027802 */ /* 0x000fc80000000f00 */
[----:B0-----:R-:W-:Y:S02]  /*12c50*/  LEA R3, R3, R2, 0x18 ;  /* 0x0000000203037211 */ /* 0x001fe400078ec0ff */
[----:B------:R-:W-:-:S03]  /*12c60*/  SHF.L.U32 R2, R0, 0x1f, RZ ;  /* 0x0000001f00027819 */ /* 0x000fc600000006ff */
[----:B------:R-:W-:-:S04]  /*12c70*/  VIADD R3, R3, 0x70 ;  /* 0x0000007003037836 */ /* 0x000fc80000000000 */
[C---:B------:R-:W-:Y:S01]  /*12c80*/  IMAD R7, R10.reuse, 0x8, R3 ;  /* 0x000000080a077824 */ /* 0x040fe200078e0203 */
[----:B------:R-:W-:-:S03]  /*12c90*/  IADD3 R10, R10, 0x1, RZ ;  /* 0x000000010a0a7810 */ /* 0x000fc60007ffe0ff */
[----:B------:R-:W0:Y:S01]  /*12ca0*/  SYNCS.PHASECHK.TRANS64.TRYWAIT P0, [R7+URZ], R2 ;  /* 0x00000002070075a7 */ /* 0x000e22000800017f */
[----:B------:R-:W-:-:S04]  /*12cb0*/  ISETP.NE.AND P1, PT, R10, 0xe, PT ;  /* 0x0000000e0a00780c */ /* 0x000fc80003f25270 */
[----:B------:R-:W-:Y:S02]  /*12cc0*/  SEL R5, RZ, 0x1, P1 ;  /* 0x00000001ff057807 */ /* 0x000fe40000800000 */
[----:B------:R-:W-:Y:S02]  /*12cd0*/  SEL R10, R10, RZ, P1 ;  /* 0x000000ff0a0a7207 */ /* 0x000fe40000800000 */
[----:B------:R-:W-:-:S03]  /*12ce0*/  LOP3.LUT R5, R0, R5, RZ, 0x3c, !PT ;  /* 0x0000000500057212 */ /* 0x000fc600078e3cff */
[----:B------:R-:W-:Y:S01]  /*12cf0*/  IMAD R9, R10, 0x8, R3 ;  /* 0x000000080a097824 */ /* 0x000fe200078e0203 */
[----:B------:R-:W-:Y:S01]  /*12d00*/  SHF.L.U32 R4, R5, 0x1f, RZ ;  /* 0x0000001f05047819 */ /* 0x000fe200000006ff */
[----:B0-----:R-:W-:Y:S06]  /*12d10*/  @!P0 BRA `(.L_x_441) ;  /* 0x0000000800488947 */ /* 0x001fec0003800000 */
.L_x_462:
[----:B------:R-:W1:Y:S01]  /*12d20*/  SYNCS.PHASECHK.TRANS64.TRYWAIT P0, [R9+URZ], R4 ;  /* 0x00000004090075a7 */ /* 0x000e62000800017f */
[----:B------:R-:W-:-:S05]  /*12d30*/  VIADD R0, R10, 0x1 ;  /* 0x000000010a007836 */ /* 0x000fca0000000000 */
[----:B------:R-:W-:-:S04]  /*12d40*/  ISETP.NE.AND P1, PT, R0, 0xe, PT ;  /* 0x0000000e0000780c */ /* 0x000fc80003f25270 */
[----:B0-----:R-:W-:Y:S02]  /*12d50*/  SEL R2, RZ, 0x1, P1 ;  /* 0x00000001ff027807 */ /* 0x001fe40000800000 */
[----:B------:R-:W-:Y:S02]  /*12d60*/  SEL R0, R0, RZ, P1 ;  /* 0x000000ff00007207 */ /* 0x000fe40000800000 */
[----:B------:R-:W-:-:S03]  /*12d70*/  LOP3.LUT R7, R5, R2, RZ, 0x3c, !PT ;  /* 0x0000000205077212 */ /* 0x000fc600078e3cff */
[----:B------:R-:W-:Y:S01]  /*12d80*/  IMAD R6, R0, 0x8, R3 ;  /* 0x0000000800067824 */ /* 0x000fe200078e0203 */
[----:B------:R-:W-:Y:S01]  /*12d90*/  SHF.L.U32 R5, R7, 0x1f, RZ ;  /* 0x0000001f07057819 */ /* 0x000fe200000006ff */
[----:B-1----:R-:W-:Y:S06]  /*12da0*/  @!P0 BRA `(.L_x_442) ;  /* 0x0000000800388947 */ /* 0x002fec0003800000 */
.L_x_463:
[----:B------:R-:W1:Y:S01]  /*12db0*/  SYNCS.PHASECHK.TRANS64.TRYWAIT P0, [R6+URZ], R5 ;  /* 0x00000005060075a7 */ /* 0x000e62000800017f */
[----:B------:R-:W-:-:S05]  /*12dc0*/  VIADD R0, R0, 0x1 ;  /* 0x0000000100007836 */ /* 0x000fca0000000000 */
[----:B------:R-:W-:-:S04]  /*12dd0*/  ISETP.NE.AND P1, PT, R0, 0xe, PT ;  /* 0x0000000e0000780c */ /* 0x000fc80003f25270 */
[----:B------:R-:W-:Y:S02]  /*12de0*/  SEL R2, RZ, 0x1, P1 ;  /* 0x00000001ff027807 */ /* 0x000fe40000800000 */
[----:B------:R-:W-:Y:S02]  /*12df0*/  SEL R0, R0, RZ, P1 ;  /* 0x000000ff00007207 */ /* 0x000fe40000800000 */
[----:B------:R-:W-:Y:S02]  /*12e00*/  LOP3.LUT R7, R7, R2, RZ, 0x3c, !PT ;  /* 0x0000000207077212 */ /* 0x000fe400078e3cff */
[----:B0-----:R-:W-:Y:S02]  /*12e10*/  LEA R9, R0, R3, 0x3 ;  /* 0x0000000300097211 */ /* 0x001fe400078e18ff */
[----:B------:R-:W-:Y:S01]  /*12e20*/  SHF.L.U32 R4, R7, 0x1f, RZ ;  /* 0x0000001f07047819 */ /* 0x000fe200000006ff */
[----:B-1----:R-:W-:Y:S06]  /*12e30*/  @!P0 BRA `(.L_x_443) ;  /* 0x0000000800288947 */ /* 0x002fec0003800000 */
.L_x_464:
[----:B------:R-:W1:Y:S01]  /*12e40*/  SYNCS.PHASECHK.TRANS64.TRYWAIT P0, [R9+URZ], R4 ;  /* 0x00000004090075a7 */ /* 0x000e62000800017f */
[----:B------:R-:W-:-:S05]  /*12e50*/  VIADD R0, R0, 0x1 ;  /* 0x0000000100007836 */ /* 0x000fca0000000000 */
[----:B------:R-:W-:-:S04]  /*12e60*/  ISETP.NE.AND P1, PT, R0, 0xe, PT ;  /* 0x0000000e0000780c */ /* 0x000fc80003f25270 */
[----:B------:R-:W-:Y:S02]  /*12e70*/  SEL R2, RZ, 0x1, P1 ;  /* 0x00000001ff027807 */ /* 0x000fe40000800000 */
[----:B------:R-:W-:Y:S02]  /*12e80*/  SEL R0, R0, RZ, P1 ;  /* 0x000000ff00007207 */ /* 0x000fe40000800000 */
[----:B------:R-:W-:-:S03]  /*12e90*/  LOP3.LUT R7, R7, R2, RZ, 0x3c, !PT ;  /* 0x0000000207077212 */ /* 0x000fc600078e3cff */
[----:B0-----:R-:W-:Y:S01]  /*12ea0*/  IMAD R6, R0, 0x8, R3 ;  /* 0x0000000800067824 */ /* 0x001fe200078e0203 */
[----:B------:R-:W-:Y:S01]  /*12eb0*/  SHF.L.U32 R5, R7, 0x1f, RZ ;  /* 0x0000001f07057819 */ /* 0x000fe200000006ff */
[----:B-1----:R-:W-:Y:S06]  /*12ec0*/  @!P0 BRA `(.L_x_444) ;  /* 0x0000000800188947 */ /* 0x002fec0003800000 */
.L_x_465:
        /* <DEDUP_REMOVED lines=9> */
.L_x_466:
[----:B------:R-:W1:Y:S01]  /*12f60*/  SYNCS.PHASECHK.TRANS64.TRYWAIT P0, [R9+URZ], R4 ;  /* 0x00000004090075a7 */ /* 0x000e62000800017f */
[----:B------:R-:W-:-:S04]  /*12f70*/  IADD3 R0, R0, 0x1, RZ ;  /* 0x0000000100007810 */ /* 0x000fc80007ffe0ff */
[----:B------:R-:W-:-:S04]  /*12f80*/  ISETP.NE.AND P1, PT, R0, 0xe, PT ;  /* 0x0000000e0000780c */ /* 0x000fc80003f25270 */
[----:B------:R-:W-:Y:S02]  /*12f90*/  SEL R2, RZ, 0x1, P1 ;  /* 0x00000001ff027807 */ /* 0x000fe40000800000 */
[----:B------:R-:W-:Y:S02]  /*12fa0*/  SEL R0, R0, RZ, P1 ;  /* 0x000000ff00007207 */ /* 0x000fe40000800000 */
[----:B------:R-:W-:-:S03]  /*12fb0*/  LOP3.LUT R7, R7, R2, RZ, 0x3c, !PT ;  /* 0x0000000207077212 */ /* 0x000fc600078e3cff */
[----:B0-----:R-:W-:Y:S01]  /*12fc0*/  IMAD R6, R0, 0x8, R3 ;  /* 0x0000000800067824 */ /* 0x001fe200078e0203 */
[----:B------:R-:W-:Y:S01]  /*12fd0*/  SHF.L.U32 R5, R7, 0x1f, RZ ;  /* 0x0000001f07057819 */ /* 0x000fe200000006ff */
[----:B-1----:R-:W-:Y:S06]  /*12fe0*/  @!P0 BRA `(.L_x_446) ;  /* 0x0000000400f88947 */ /* 0x002fec0003800000 */
.L_x_467:
        /* <DEDUP_REMOVED lines=9> */
.L_x_468:
        /* <DEDUP_REMOVED lines=9> */
.L_x_469:
        /* <DEDUP_REMOVED lines=9> */
.L_x_470:
        /* <DEDUP_REMOVED lines=9> */
.L_x_471:
        /* <DEDUP_REMOVED lines=9> */
.L_x_472:
        /* <DEDUP_REMOVED lines=9> */
.L_x_473:
[----:B------:R-:W1:Y:S01]  /*13350*/  SYNCS.PHASECHK.TRANS64.TRYWAIT P0, [R6+URZ], R5 ;  /* 0x00000005060075a7 */ /* 0x000e62000800017f */
[----:B------:R-:W-:-:S05]  /*13360*/  VIADD R0, R0, 0x1 ;  /* 0x0000000100007836 */ /* 0x000fca0000000000 */
[----:B------:R-:W-:-:S04]  /*13370*/  ISETP.NE.AND P1, PT, R0, 0xe, PT ;  /* 0x0000000e0000780c */ /* 0x000fc80003f25270 */
[----:B------:R-:W-:Y:S02]  /*13380*/  SEL R2, RZ, 0x1, P1 ;  /* 0x00000001ff027807 */ /* 0x000fe40000800000 */
[----:B------:R-:W-:Y:S02]  /*13390*/  SEL R0, R0, RZ, P1 ;  /* 0x000000ff00007207 */ /* 0x000fe40000800000 */
[----:B------:R-:W-:Y:S01]  /*133a0*/  LOP3.LUT R2, R7, R2, RZ, 0x3c, !PT ;  /* 0x0000000207027212 */ /* 0x000fe200078e3cff */
[----:B-1----:R-:W-:Y:S06]  /*133b0*/  @!P0 BRA `(.L_x_453) ;  /* 0x0000000400908947 */ /* 0x002fec0003800000 */
.L_x_474:
[----:B------:R-:W-:Y:S02]  /*133c0*/  LEA R3, R0, R3, 0x3 ;  /* 0x0000000300037211 */ /* 0x000fe400078e18ff */
[----:B------:R-:W-:-:S07]  /*133d0*/  SHF.L.U32 R0, R2, 0x1f, RZ ;  /* 0x0000001f02007819 */ /* 0x000fce00000006ff */
.L_x_454:
[----:B--2---:R2:W3:Y:S02]  /*133e0*/  SYNCS.PHASECHK.TRANS64.TRYWAIT P0, [R3+URZ], R0 ;  /* 0x00000000030075a7 */ /* 0x0044e4000800017f */
[----:B---3--:R-:W-:Y:S05]  /*133f0*/  @!P0 NANOSLEEP.SYNCS 0x989680 ;  /* 0x009896800000895d */ /* 0x008fea0003900000 */
[----:B------:R-:W3:Y:S02]  /*13400*/  @!P0 SYNCS.PHASECHK.TRANS64 P0, [R3+URZ], R0 ;  /* 0x00000000030085a7 */ /* 0x000ee4000800007f */
[----:B---3--:R-:W-:Y:S05]  /*13410*/  @!P0 BRA `(.L_x_454) ;  /* 0xfffffffc00f08947 */ /* 0x008fea000383ffff */
.L_x_439:
[----:B------:R-:W-:Y:S05]  /*13420*/  BSYNC B0 ;  /* 0x0000000000007941 */ /* 0x000fea0003800000 */
.L_x_438:
[----:B------:R-:W-:Y:S05]  /*13430*/  EXIT ;  /* 0x000000000000794d */ /* 0x000fea0003800000 */
.L_x_22:
[----:B---3--:R3:W4:Y:S02]  /*13440*/  SYNCS.PHASECHK.TRANS64.TRYWAIT P1, [R3+URZ], R0 ;  /* 0x00000000030075a7 */ /* 0x008724000802017f */
[----:B----4-:R-:W-:Y:S05]  /*13450*/  @!P1 NANOSLEEP.SYNCS 0x989680 ;  /* 0x009896800000995d */ /* 0x010fea0003900000 */
[----:B------:R-:W4:Y:S02]  /*13460*/  @!P1 SYNCS.PHASECHK.TRANS64 P1, [R3+URZ], R0 ;  /* 0x00000000030095a7 */ /* 0x000f24000802007f */
[----:B----4-:R-:W-:Y:S05]  /*13470*/  @!P1 BRA `(.L_x_22) ;  /* 0xfffffffc00f09947 */ /* 0x010fea000383ffff */
[----:B------:R-:W-:Y:S05]  /*13480*/  BRA `(.L_x_21) ;  /* 0xfffffee000887947 */ /* 0x000fea000383ffff */
.L_x_27:
[----:B--2---:R-:W-:-:S04]  /*13490*/  IMAD.U32 R6, RZ, RZ, UR4 ;  /* 0x00000004ff067e24 */ /* 0x004fc8000f8e00ff */
[----:B------:R2:W3:Y:S03]  /*134a0*/  SYNCS.PHASECHK.TRANS64.TRYWAIT P1, [R6+URZ], R5 ;  /* 0x00000005060075a7 */ /* 0x0004e6000802017f */
[----:B---3--:R-:W-:Y:S05]  /*134b0*/  @!P1 NANOSLEEP.SYNCS 0x989680 ;  /* 0x009896800000995d */ /* 0x008fea0003900000 */
[----:B------:R-:W3:Y:S02]  /*134c0*/  @!P1 SYNCS.PHASECHK.TRANS64 P1, [R6+URZ], R5 ;  /* 0x00000005060095a7 */ /* 0x000ee4000802007f */
[----:B---3--:R-:W-:Y:S05]  /*134d0*/  @!P1 BRA `(.L_x_27) ;  /* 0xfffffffc00ec9947 */ /* 0x008fea000383ffff */
[----:B------:R-:W-:Y:S05]  /*134e0*/  BRA `(.L_x_26) ;  /* 0xfffffee400187947 */ /* 0x000fea000383ffff */
.L_x_426:
[----:B------:R-:W-:Y:S01]  /*134f0*/  BSSY B1, `(.L_x_455) ;  /* 0x0000006000017945 */ /* 0x000fe20003800000 */
[----:B------:R-:W-:-:S07]  /*13500*/  IMAD.MOV.U32 R15, RZ, RZ, -0x1 ;  /* 0xffffffffff0f7424 */ /* 0x000fce00078e00ff */
[----:B------:R-:W-:Y:S05]  /*13510*/  WARPSYNC.COLLECTIVE R15, `(.L_x_456) ;  /* 0x000000000f0c7348 */ /* 0x000fea0003c00000 */
[----:B------:R-:W-:Y:S02]  /*13520*/  ELECT P6, UR62, PT ;  /* 0x00000000003e782f */ /* 0x000fe400038c0000 */
[----:B------:R-:W-:Y:S01]  /*13530*/  MOV R14, UR62 ;  /* 0x0000003e000e7c02 */ /* 0x000fe20008000f00 */
[----:B------:R-:W-:Y:S10]  /*13540*/  ENDCOLLECTIVE ;  /* 0x000000000000791b */ /* 0x000ff40003800000 */
.L_x_456:
[----:B------:R-:W-:Y:S05]  /*13550*/  BSYNC B1 ;  /* 0x0000000000017941 */ /* 0x000fea0003800000 */
.L_x_455:
[----:B------:R-:W-:Y:S05]  /*13560*/  BRA `(.L_x_457) ;  /* 0xffffffe800c07947 */ /* 0x000fea000383ffff */
.L_x_429:
[----:B0-----:R0:W2:Y:S02]  /*13570*/  SYNCS.PHASECHK.TRANS64.TRYWAIT P0, [R15+URZ+0x70], R4 ;  /* 0x000070040f0075a7 */ /* 0x0010a4000800017f */
[----:B--2---:R-:W-:Y:S05]  /*13580*/  @!P0 NANOSLEEP.SYNCS 0x989680 ;  /* 0x009896800000895d */ /* 0x004fea0003900000 */
[----:B------:R-:W2:Y:S02]  /*13590*/  @!P0 SYNCS.PHASECHK.TRANS64 P0, [R15+URZ+0x70], R4 ;  /* 0x000070040f0085a7 */ /* 0x000ea4000800007f */
[----:B--2---:R-:W-:Y:S05]  /*135a0*/  @!P0 BRA `(.L_x_429) ;  /* 0xfffffffc00f08947 */ /* 0x004fea000383ffff */
[----:B------:R-:W-:Y:S05]  /*135b0*/  BRA `(.L_x_458) ;  /* 0xffffffec00007947 */ /* 0x000fea000383ffff */
.L_x_437:
[----:B------:R-:W-:Y:S01]  /*135c0*/  BSSY B0, `(.L_x_459) ;  /* 0x0000006000007945 */ /* 0x000fe20003800000 */
[----:B------:R-:W-:-:S07]  /*135d0*/  IMAD.MOV.U32 R15, RZ, RZ, -0x1 ;  /* 0xffffffffff0f7424 */ /* 0x000fce00078e00ff */
[----:B------:R-:W-:Y:S05]  /*135e0*/  WARPSYNC.COLLECTIVE R15, `(.L_x_460) ;  /* 0x000000000f0c7348 */ /* 0x000fea0003c00000 */
[----:B------:R-:W-:Y:S02]  /*135f0*/  ELECT P6, UR62, PT ;  /* 0x00000000003e782f */ /* 0x000fe400038c0000 */
[----:B------:R-:W-:Y:S01]  /*13600*/  MOV R14, UR62 ;  /* 0x0000003e000e7c02 */ /* 0x000fe20008000f00 */
[----:B------:R-:W-:Y:S10]  /*13610*/  ENDCOLLECTIVE ;  /* 0x000000000000791b */ /* 0x000ff40003800000 */
.L_x_460:
[----:B------:R-:W-:Y:S05]  /*13620*/  BSYNC B0 ;  /* 0x0000000000007941 */ /* 0x000fea0003800000 */
.L_x_459:
[----:B------:R-:W-:Y:S05]  /*13630*/  BRA `(.L_x_461) ;  /* 0xfffffff400647947 */ /* 0x000fea000383ffff */
.L_x_441:
[----:B0-----:R0:W1:Y:S02]  /*13640*/  SYNCS.PHASECHK.TRANS64.TRYWAIT P0, [R7+URZ], R2 ;  /* 0x00000002070075a7 */ /* 0x001064000800017f */
[----:B-1----:R-:W-:Y:S05]  /*13650*/  @!P0 NANOSLEEP.SYNCS 0x989680 ;  /* 0x009896800000895d */ /* 0x002fea0003900000 */
[----:B------:R-:W1:Y:S02]  /*13660*/  @!P0 SYNCS.PHASECHK.TRANS64 P0, [R7+URZ], R2 ;  /* 0x00000002070085a7 */ /* 0x000e64000800007f */
[----:B-1----:R-:W-:Y:S05]  /*13670*/  @!P0 BRA `(.L_x_441) ;  /* 0xfffffffc00f08947 */ /* 0x002fea000383ffff */
[----:B------:R-:W-:Y:S05]  /*13680*/  BRA `(.L_x_462) ;  /* 0xfffffff400a47947 */ /* 0x000fea000383ffff */
.L_x_442:
[----:B0-----:R0:W1:Y:S02]  /*13690*/  SYNCS.PHASECHK.TRANS64.TRYWAIT P0, [R9+URZ], R4 ;  /* 0x00000004090075a7 */ /* 0x001064000800017f */
[----:B-1----:R-:W-:Y:S05]  /*136a0*/  @!P0 NANOSLEEP.SYNCS 0x989680 ;  /* 0x009896800000895d */ /* 0x002fea0003900000 */
[----:B------:R-:W1:Y:S02]  /*136b0*/  @!P0 SYNCS.PHASECHK.TRANS64 P0, [R9+URZ], R4 ;  /* 0x00000004090085a7 */ /* 0x000e64000800007f */
[----:B-1----:R-:W-:Y:S05]  /*136c0*/  @!P0 BRA `(.L_x_442) ;  /* 0xfffffffc00f08947 */ /* 0x002fea000383ffff */
[----:B------:R-:W-:Y:S05]  /*136d0*/  BRA `(.L_x_463) ;  /* 0xfffffff400b47947 */ /* 0x000fea000383ffff */
.L_x_443:
[----:B0-----:R0:W1:Y:S02]  /*136e0*/  SYNCS.PHASECHK.TRANS64.TRYWAIT P0, [R6+URZ], R5 ;  /* 0x00000005060075a7 */ /* 0x001064000800017f */
[----:B-1----:R-:W-:Y:S05]  /*136f0*/  @!P0 NANOSLEEP.SYNCS 0x989680 ;  /* 0x009896800000895d */ /* 0x002fea0003900000 */
[----:B------:R-:W1:Y:S02]  /*13700*/  @!P0 SYNCS.PHASECHK.TRANS64 P0, [R6+URZ], R5 ;  /* 0x00000005060085a7 */ /* 0x000e64000800007f */
[----:B-1----:R-:W-:Y:S05]  /*13710*/  @!P0 BRA `(.L_x_443) ;  /* 0xfffffffc00f08947 */ /* 0x002fea000383ffff */
[----:B------:R-:W-:Y:S05]  /*13720*/  BRA `(.L_x_464) ;  /* 0xfffffff400c47947 */ /* 0x000fea000383ffff */
.L_x_444:
[----:B0-----:R0:W1:Y:S02]  /*13730*/  SYNCS.PHASECHK.TRANS64.TRYWAIT P0, [R9+URZ], R4 ;  /* 0x00000004090075a7 */ /* 0x001064000800017f */
[----:B-1----:R-:W-:Y:S05]  /*13740*/  @!P0 NANOSLEEP.SYNCS 0x989680 ;  /* 0x009896800000895d */ /* 0x002fea0003900000 */
[----:B------:R-:W1:Y:S02]  /*13750*/  @!P0 SYNCS.PHASECHK.TRANS64 P0, [R9+URZ], R4 ;  /* 0x00000004090085a7 */ /* 0x000e64000800007f */
[----:B-1----:R-:W-:Y:S05]  /*13760*/  @!P0 BRA `(.L_x_444) ;  /* 0xfffffffc00f08947 */ /* 0x002fea000383ffff */
[----:B------:R-:W-:Y:S05]  /*13770*/  BRA `(.L_x_465) ;  /* 0xfffffff400d47947 */ /* 0x000fea000383ffff */
.L_x_445:
[----:B0-----:R0:W1:Y:S02]  /*13780*/  SYNCS.PHASECHK.TRANS64.TRYWAIT P0, [R6+URZ], R5 ;  /* 0x00000005060075a7 */ /* 0x001064000800017f */
[----:B-1----:R-:W-:Y:S05]  /*13790*/  @!P0 NANOSLEEP.SYNCS 0x989680 ;  /* 0x009896800000895d */ /* 0x002fea0003900000 */
[----:B------:R-:W1:Y:S02]  /*137a0*/  @!P0 SYNCS.PHASECHK.TRANS64 P0, [R6+URZ], R5 ;  /* 0x00000005060085a7 */ /* 0x000e64000800007f */
[----:B-1----:R-:W-:Y:S05]  /*137b0*/  @!P0 BRA `(.L_x_445) ;  /* 0xfffffffc00f08947 */ /* 0x002fea000383ffff */
[----:B------:R-:W-:Y:S05]  /*137c0*/  BRA `(.L_x_466) ;  /* 0xfffffff400e47947 */ /* 0x000fea000383ffff */
.L_x_446:
[----:B0-----:R0:W1:Y:S02]  /*137d0*/  SYNCS.PHASECHK.TRANS64.TRYWAIT P0, [R9+URZ], R4 ;  /* 0x00000004090075a7 */ /* 0x001064000800017f */
[----:B-1----:R-:W-:Y:S05]  /*137e0*/  @!P0 NANOSLEEP.SYNCS 0x989680 ;  /* 0x009896800000895d */ /* 0x002fea0003900000 */
[----:B------:R-:W1:Y:S02]  /*137f0*/  @!P0 SYNCS.PHASECHK.TRANS64 P0, [R9+URZ], R4 ;  /* 0x00000004090085a7 */ /* 0x000e64000800007f */
[----:B-1----:R-:W-:Y:S05]  /*13800*/  @!P0 BRA `(.L_x_446) ;  /* 0xfffffffc00f08947 */ /* 0x002fea000383ffff */
[----:B------:R-:W-:Y:S05]  /*13810*/  BRA `(.L_x_467) ;  /* 0xfffffff400f47947 */ /* 0x000fea000383ffff */
.L_x_447:
[----:B0-----:R0:W1:Y:S02]  /*13820*/  SYNCS.PHASECHK.TRANS64.TRYWAIT P0, [R6+URZ], R5 ;  /* 0x00000005060075a7 */ /* 0x001064000800017f */
[----:B-1----:R-:W-:Y:S05]  /*13830*/  @!P0 NANOSLEEP.SYNCS 0x989680 ;  /* 0x009896800000895d */ /* 0x002fea0003900000 */
[----:B------:R-:W1:Y:S02]  /*13840*/  @!P0 SYNCS.PHASECHK.TRANS64 P0, [R6+URZ], R5 ;  /* 0x00000005060085a7 */ /* 0x000e64000800007f */
[----:B-1----:R-:W-:Y:S05]  /*13850*/  @!P0 BRA `(.L_x_447) ;  /* 0xfffffffc00f08947 */ /* 0x002fea000383ffff */
[----:B------:R-:W-:Y:S05]  /*13860*/  BRA `(.L_x_468) ;  /* 0xfffffff800047947 */ /* 0x000fea000383ffff */
.L_x_448:
[----:B0-----:R0:W1:Y:S02]  /*13870*/  SYNCS.PHASECHK.TRANS64.TRYWAIT P0, [R9+URZ], R4 ;  /* 0x00000004090075a7 */ /* 0x001064000800017f */
[----:B-1----:R-:W-:Y:S05]  /*13880*/  @!P0 NANOSLEEP.SYNCS 0x989680 ;  /* 0x009896800000895d */ /* 0x002fea0003900000 */
[----:B------:R-:W1:Y:S02]  /*13890*/  @!P0 SYNCS.PHASECHK.TRANS64 P0, [R9+URZ], R4 ;  /* 0x00000004090085a7 */ /* 0x000e64000800007f */
[----:B-1----:R-:W-:Y:S05]  /*138a0*/  @!P0 BRA `(.L_x_448) ;  /* 0xfffffffc00f08947 */ /* 0x002fea000383ffff */
[----:B------:R-:W-:Y:S05]  /*138b0*/  BRA `(.L_x_469) ;  /* 0xfffffff800147947 */ /* 0x000fea000383ffff */
.L_x_449:
[----:B0-----:R0:W1:Y:S02]  /*138c0*/  SYNCS.PHASECHK.TRANS64.TRYWAIT P0, [R6+URZ], R5 ;  /* 0x00000005060075a7 */ /* 0x001064000800017f */
[----:B-1----:R-:W-:Y:S05]  /*138d0*/  @!P0 NANOSLEEP.SYNCS 0x989680 ;  /* 0x009896800000895d */ /* 0x002fea0003900000 */
[----:B------:R-:W1:Y:S02]  /*138e0*/  @!P0 SYNCS.PHASECHK.TRANS64 P0, [R6+URZ], R5 ;  /* 0x00000005060085a7 */ /* 0x000e64000800007f */
[----:B-1----:R-:W-:Y:S05]  /*138f0*/  @!P0 BRA `(.L_x_449) ;  /* 0xfffffffc00f08947 */ /* 0x002fea000383ffff */
[----:B------:R-:W-:Y:S05]  /*13900*/  BRA `(.L_x_470) ;  /* 0xfffffff800247947 */ /* 0x000fea000383ffff */
.L_x_450:
[----:B0-----:R0:W1:Y:S02]  /*13910*/  SYNCS.PHASECHK.TRANS64.TRYWAIT P0, [R9+URZ], R4 ;  /* 0x00000004090075a7 */ /* 0x001064000800017f */
[----:B-1----:R-:W-:Y:S05]  /*13920*/  @!P0 NANOSLEEP.SYNCS 0x989680 ;  /* 0x009896800000895d */ /* 0x002fea0003900000 */
[----:B------:R-:W1:Y:S02]  /*13930*/  @!P0 SYNCS.PHASECHK.TRANS64 P0, [R9+URZ], R4 ;  /* 0x00000004090085a7 */ /* 0x000e64000800007f */
[----:B-1----:R-:W-:Y:S05]  /*13940*/  @!P0 BRA `(.L_x_450) ;  /* 0xfffffffc00f08947 */ /* 0x002fea000383ffff */
[----:B------:R-:W-:Y:S05]  /*13950*/  BRA `(.L_x_471) ;  /* 0xfffffff800347947 */ /* 0x000fea000383ffff */
.L_x_451:
[----:B0-----:R0:W1:Y:S02]  /*13960*/  SYNCS.PHASECHK.TRANS64.TRYWAIT P0, [R6+URZ], R5 ;  /* 0x00000005060075a7 */ /* 0x001064000800017f */
[----:B-1----:R-:W-:Y:S05]  /*13970*/  @!P0 NANOSLEEP.SYNCS 0x989680 ;  /* 0x009896800000895d */ /* 0x002fea0003900000 */
[----:B------:R-:W1:Y:S02]  /*13980*/  @!P0 SYNCS.PHASECHK.TRANS64 P0, [R6+URZ], R5 ;  /* 0x00000005060085a7 */ /* 0x000e64000800007f */
[----:B-1----:R-:W-:Y:S05]  /*13990*/  @!P0 BRA `(.L_x_451) ;  /* 0xfffffffc00f08947 */ /* 0x002fea000383ffff */
[----:B------:R-:W-:Y:S05]  /*139a0*/  BRA `(.L_x_472) ;  /* 0xfffffff800447947 */ /* 0x000fea000383ffff */
.L_x_452:
[----:B0-----:R0:W1:Y:S02]  /*139b0*/  SYNCS.PHASECHK.TRANS64.TRYWAIT P0, [R9+URZ], R4 ;  /* 0x00000004090075a7 */ /* 0x001064000800017f */
[----:B-1----:R-:W-:Y:S05]  /*139c0*/  @!P0 NANOSLEEP.SYNCS 0x989680 ;  /* 0x009896800000895d */ /* 0x002fea0003900000 */
[----:B------:R-:W1:Y:S02]  /*139d0*/  @!P0 SYNCS.PHASECHK.TRANS64 P0, [R9+URZ], R4 ;  /* 0x00000004090085a7 */ /* 0x000e64000800007f */
[----:B-1----:R-:W-:Y:S05]  /*139e0*/  @!P0 BRA `(.L_x_452) ;  /* 0xfffffffc00f08947 */ /* 0x002fea000383ffff */
[----:B------:R-:W-:Y:S05]  /*139f0*/  BRA `(.L_x_473) ;  /* 0xfffffff800547947 */ /* 0x000fea000383ffff */
.L_x_453:
[----:B-1----:R1:W2:Y:S02]  /*13a00*/  SYNCS.PHASECHK.TRANS64.TRYWAIT P0, [R6+URZ], R5 ;  /* 0x00000005060075a7 */ /* 0x0022a4000800017f */
[----:B--2---:R-:W-:Y:S05]  /*13a10*/  @!P0 NANOSLEEP.SYNCS 0x989680 ;  /* 0x009896800000895d */ /* 0x004fea0003900000 */
[----:B------:R-:W2:Y:S02]  /*13a20*/  @!P0 SYNCS.PHASECHK.TRANS64 P0, [R6+URZ], R5 ;  /* 0x00000005060085a7 */ /* 0x000ea4000800007f */
[----:B--2---:R-:W-:Y:S05]  /*13a30*/  @!P0 BRA `(.L_x_453) ;  /* 0xfffffffc00f08947 */ /* 0x004fea000383ffff */
[----:B------:R-:W-:Y:S05]  /*13a40*/  BRA `(.L_x_474) ;  /* 0xfffffff8005c7947 */ /* 0x000fea000383ffff */
.L_x_475:
[----:B------:R-:W-:-:S00]  /*13a50*/  BRA `(.L_x_475) ;  /* 0xfffffffc00fc7947 */ /* 0x000fc0000383ffff */
[----:B------:R-:W-:-:S00]  /*13a60*/  NOP ;  /* 0x0000000000007918 */ /* 0x000fc00000000000 */
        /* <DEDUP_REMOVED lines=9> */
.L_x_476:


//--------------------- .nv.global.init           --------------------------
	.section	.nv.global.init,"aw",@progbits
.nv.global.init:
	.type		$str$22,@object
	.size		$str$22,($str$23 - $str$22)
$str$22:
        /*0000*/ 	.byte	0x6b, 0x5f, 0x74, 0x69, 0x6c, 0x65, 0x5f, 0x63, 0x6f, 0x75, 0x6e, 0x74, 0x20, 0x3e, 0x3d, 0x20
        /*0010*/ 	.byte	0x31, 0x00
	.type		$str$23,@object
	.size		$str$23,(__unnamed_1 - $str$23)
$str$23:
        /*0012*/ 	.byte	0x2f, 0x74, 0x6d, 0x70, 0x2f, 0x63, 0x75, 0x74, 0x6c, 0x61, 0x73, 0x73, 0x5f, 0x73, 0x77, 0x65
        /*0022*/ 	.byte	0x65, 0x70, 0x5f, 0x73, 0x72, 0x63, 0x2f, 0x69, 0x6e, 0x63, 0x6c, 0x75, 0x64, 0x65, 0x2f, 0x63
        /*0032*/ 	.byte	0x75, 0x74, 0x6c, 0x61, 0x73, 0x73, 0x2f, 0x67, 0x65, 0x6d, 0x6d, 0x2f, 0x63, 0x6f, 0x6c, 0x6c
        /*0042*/ 	.byte	0x65, 0x63, 0x74, 0x69, 0x76, 0x65, 0x2f, 0x73, 0x6d, 0x39, 0x30, 0x5f, 0x6d, 0x6d, 0x61, 0x5f
        /*0052*/ 	.byte	0x74, 0x6d, 0x61, 0x5f, 0x67, 0x6d, 0x6d, 0x61, 0x5f, 0x73, 0x73, 0x5f, 0x77, 0x61, 0x72, 0x70
        /*0062*/ 	.byte	0x73, 0x70, 0x65, 0x63, 0x69, 0x61, 0x6c, 0x69, 0x7a, 0x65, 0x64, 0x2e, 0x68, 0x70, 0x70, 0x00
	.type		__unnamed_1,@object
	.size		__unnamed_1,(.L_0 - __unnamed_1)
__unnamed_1:
        /*0072*/ 	.byte	0x76, 0x6f, 0x69, 0x64, 0x20, 0x63, 0x75, 0x74, 0x6c, 0x61, 0x73, 0x73, 0x3a, 0x3a, 0x67, 0x65
        /* <DEDUP_REMOVED lines=180> */
        /*0bc2*/ 	.byte	0x65, 0x6e, 0x74, 0x69, 0x74, 0x79, 0x5d, 0x00
.L_0:


//--------------------- .nv.shared._ZN7cutlass13device_kernelINS_4gemm6kernel13GemmUniversalIN4cute5tupleIJiiiiEEENS1_10collective13CollectiveMmaINS1_34MainloopSm90TmaGmmaWarpSpecializedILi14ENS5_IJNS4_1CILi2EEENSA_ILi1EEESC_EEENS1_35KernelTmaWarpSpecializedCooperativeEEENS5_IJNSA_ILi128EEENSA_ILi384EEENSA_ILi16EEEEEENS_6half_tENS5_IJlSC_lEEESK_SL_NS4_8TiledMMAINS4_8MMA_AtomIJNS4_4SM904GMMA26MMA_64x192x16_F32F16F16_SSILNSP_5MajorE0ELSR_0ELNSP_7ScaleInE1ELSS_1EEEEEENS4_6LayoutISD_NS5_IJSC_NSA_ILi0EEESW_EEEEENS5_IJNS4_10UnderscoreESZ_SZ_EEEEENS4_13SM90_TMA_LOADENS4_14ComposedLayoutINS4_7SwizzleILi1ELi4ELi3EEENS4_18smem_ptr_flag_bitsILi16EEENSV_INS5_IJNSA_ILi8EEESI_EEENS5_IJSI_SC_EEEEEEEvNS4_8identityENS4_23SM90_TMA_LOAD_MULTICASTES1C_vS1D_EENS_8epilogue10collective6detail29Sm90TmaWarpSpecializedAdapterINS1H_15DefaultEpilogueISK_SL_SL_NS1G_6thread17LinearCombinationISK_Li1EffLNS1L_9ScaleType4KindE0ELNS_15FloatRoundStyleE2ESK_EENS1_15EpilogueDefaultEEEEEvvEEEEvNT_6ParamsE --------------------------
	.section	.nv.shared._ZN7cutlass13device_kernelINS_4gemm6kernel13GemmUniversalIN4cute5tupleIJiiiiEEENS1_10collective13CollectiveMmaINS1_34MainloopSm90TmaGmmaWarpSpecializedILi14ENS5_IJNS4_1CILi2EEENSA_ILi1EEESC_EEENS1_35KernelTmaWarpSpecializedCooperativeEEENS5_IJNSA_ILi128EEENSA_ILi384EEENSA_ILi16EEEEEENS_6half_tENS5_IJlSC_lEEESK_SL_NS4_8TiledMMAINS4_8MMA_AtomIJNS4_4SM904GMMA26MMA_64x192x16_F32F16F16_SSILNSP_5MajorE0ELSR_0ELNSP_7ScaleInE1ELSS_1EEEEEENS4_6LayoutISD_NS5_IJSC_NSA_ILi0EEESW_EEEEENS5_IJNS4_10UnderscoreESZ_SZ_EEEEENS4_13SM90_TMA_LOADENS4_14ComposedLayoutINS4_7SwizzleILi1ELi4ELi3EEENS4_18smem_ptr_flag_bitsILi16EEENSV_INS5_IJNSA_ILi8EEESI_EEENS5_IJSI_SC_EEEEEEEvNS4_8identityENS4_23SM90_TMA_LOAD_MULTICASTES1C_vS1D_EENS_8epilogue10collective6detail29Sm90TmaWarpSpecializedAdapterINS1H_15DefaultEpilogueISK_SL_SL_NS1G_6thread17LinearCombinationISK_Li1EffLNS1L_9ScaleType4KindE0ELNS_15FloatRoundStyleE2ESK_EENS1_15EpilogueDefaultEEEEEvvEEEEvNT_6ParamsE,"aw",@nobits
	.sectionflags	@""
	.align	16
	.zero		1024


//--------------------- .nv.shared.reserved.0     --------------------------
	.section	.nv.shared.reserved.0,"aw",@nobits
	.weak		__nv_reservedSMEM_offset_0_alias
	.size		__nv_reservedSMEM_offset_0_alias, 0, 0
	.other		__nv_reservedSMEM_offset_0_alias,@"STO_CUDA_RESERVED_SHARED STV_DEFAULT"
__nv_reservedSMEM_offset_0_alias:
	.zero		0


//--------------------- .nv.global                --------------------------
	.section	.nv.global,"aw",@nobits
.nv.global:
	.type		_ZN40_INTERNAL_86235fdb_4_k_cu_de8cea1e_163064cute1_E,@object
	.size		_ZN40_INTERNAL_86235fdb_4_k_cu_de8cea1e_163064cute1_E,(_ZN40_INTERNAL_86235fdb_4_k_cu_de8cea1e_163064cuda3std3__45__cpo6cbeginE - _ZN40_INTERNAL_86235fdb_4_k_cu_de8cea1e_163064cute1_E)
_ZN40_INTERNAL_86235fdb_4_k_cu_de8cea1e_163064cute1_E:
	.zero		1
	.type		_ZN40_INTERNAL_86235fdb_4_k_cu_de8cea1e_163064cuda3std3__45__cpo6cbeginE,@object
	.size		_ZN40_INTERNAL_86235fdb_4_k_cu_de8cea1e_163064cuda3std3__45__cpo6cbeginE,(_ZN40_INTERNAL_86235fdb_4_k_cu_de8cea1e_163064cuda3std3__48in_placeE - _ZN40_INTERNAL_86235fdb_4_k_cu_de8cea1e_163064cuda3std3__45__cpo6cbeginE)
_ZN40_INTERNAL_86235fdb_4_k_cu_de8cea1e_163064cuda3std3__45__cpo6cbeginE:
	.zero		1
	.type		_ZN40_INTERNAL_86235fdb_4_k_cu_de8cea1e_163064cuda3std3__48in_placeE,@object
	.size		_ZN40_INTERNAL_86235fdb_4_k_cu_de8cea1e_163064cuda3std3__48in_placeE,(_ZN40_INTERNAL_86235fdb_4_k_cu_de8cea1e_163064cuda3std6ranges3__45__cpo9iter_moveE - _ZN40_INTERNAL_86235fdb_4_k_cu_de8cea1e_163064cuda3std3__48in_placeE)
_ZN40_INTERNAL_86235fdb_4_k_cu_de8cea1e_163064cuda3std3__48in_placeE:
	.zero		1
	.type		_ZN40_INTERNAL_86235fdb_4_k_cu_de8cea1e_163064cuda3std6ranges3__45__cpo9iter_moveE,@object
	.size		_ZN40_INTERNAL_86235fdb_4_k_cu_de8cea1e_163064cuda3std6ranges3__45__cpo9iter_moveE,(_ZN40_INTERNAL_86235fdb_4_k_cu_de8cea1e_163064cuda3std3__45__cpo5beginE - _ZN40_INTERNAL_86235fdb_4_k_cu_de8cea1e_163064cuda3std6ranges3__45__cpo9iter_moveE)
_ZN40_INTERNAL_86235fdb_4_k_cu_de8cea1e_163064cuda3std6ranges3__45__cpo9iter_moveE:
	.zero		1
	.type		_ZN40_INTERNAL_86235fdb_4_k_cu_de8cea1e_163064cuda3std3__45__cpo5beginE,@object
	.size		_ZN40_INTERNAL_86235fdb_4_k_cu_de8cea1e_163064cuda3std3__45__cpo5beginE,(_ZN40_INTERNAL_86235fdb_4_k_cu_de8cea1e_163064cuda3std3__442_GLOBAL__N__86235fdb_4_k_cu_de8cea1e_163066ignoreE - _ZN40_INTERNAL_86235fdb_4_k_cu_de8cea1e_163064cuda3std3__45__cpo5beginE)
_ZN40_INTERNAL_86235fdb_4_k_cu_de8cea1e_163064cuda3std3__45__cpo5beginE:
	.zero		1
	.type		_ZN40_INTERNAL_86235fdb_4_k_cu_de8cea1e_163064cuda3std3__442_GLOBAL__N__86235fdb_4_k_cu_de8cea1e_163066ignoreE,@object
	.size		_ZN40_INTERNAL_86235fdb_4_k_cu_de8cea1e_163064cuda3std3__442_GLOBAL__N__86235fdb_4_k_cu_de8cea1e_163066ignoreE,(_ZN40_INTERNAL_86235fdb_4_k_cu_de8cea1e_163064cute7productE - _ZN40_INTERNAL_86235fdb_4_k_cu_de8cea1e_163064cuda3std3__442_GLOBAL__N__86235fdb_4_k_cu_de8cea1e_163066ignoreE)
_ZN40_INTERNAL_86235fdb_4_k_cu_de8cea1e_163064cuda3std3__442_GLOBAL__N__86235fdb_4_k_cu_de8cea1e_163066ignoreE:
	.zero		1
	.type		_ZN40_INTERNAL_86235fdb_4_k_cu_de8cea1e_163064cute7productE,@object
	.size		_ZN40_INTERNAL_86235fdb_4_k_cu_de8cea1e_163064cute7productE,(_ZN40_INTERNAL_86235fdb_4_k_cu_de8cea1e_163064cuda3std3__45__cpo3endE - _ZN40_INTERNAL_86235fdb_4_k_cu_de8cea1e_163064cute7productE)
_ZN40_INTERNAL_86235fdb_4_k_cu_de8cea1e_163064cute7productE:
	.zero		1
	.type		_ZN40_INTERNAL_86235fdb_4_k_cu_de8cea1e_163064cuda3std3__45__cpo3endE,@object
	.size		_ZN40_INTERNAL_86235fdb_4_k_cu_de8cea1e_163064cuda3std3__45__cpo3endE,(_ZN40_INTERNAL_86235fdb_4_k_cu_de8cea1e_163064cuda3std3__419piecewise_constructE - _ZN40_INTERNAL_86235fdb_4_k_cu_de8cea1e_163064cuda3std3__45__cpo3endE)
_ZN40_INTERNAL_86235fdb_4_k_cu_de8cea1e_163064cuda3std3__45__cpo3endE:
	.zero		1
	.type		_ZN40_INTERNAL_86235fdb_4_k_cu_de8cea1e_163064cuda3std3__419piecewise_constructE,@object
	.size		_ZN40_INTERNAL_86235fdb_4_k_cu_de8cea1e_163064cuda3std3__419piecewise_constructE,(_ZN40_INTERNAL_86235fdb_4_k_cu_de8cea1e_163064cuda3std3__45__cpo4cendE - _ZN40_INTERNAL_86235fdb_4_k_cu_de8cea1e_163064cuda3std3__419piecewise_constructE)
_ZN40_INTERNAL_86235fdb_4_k_cu_de8cea1e_163064cuda3std3__419piecewise_constructE:
	.zero		1
	.type		_ZN40_INTERNAL_86235fdb_4_k_cu_de8cea1e_163064cuda3std3__45__cpo4cendE,@object
	.size		_ZN40_INTERNAL_86235fdb_4_k_cu_de8cea1e_163064cuda3std3__45__cpo4cendE,(_ZN40_INTERNAL_86235fdb_4_k_cu_de8cea1e_163064cuda3std6ranges3__45__cpo4swapE - _ZN40_INTERNAL_86235fdb_4_k_cu_de8cea1e_163064cuda3std3__45__cpo4cendE)
_ZN40_INTERNAL_86235fdb_4_k_cu_de8cea1e_163064cuda3std3__45__cpo4cendE:
	.zero		1
	.type		_ZN40_INTERNAL_86235fdb_4_k_cu_de8cea1e_163064cuda3std6ranges3__45__cpo4swapE,@object
	.size		_ZN40_INTERNAL_86235fdb_4_k_cu_de8cea1e_163064cuda3std6ranges3__45__cpo4swapE,(.L_8 - _ZN40_INTERNAL_86235fdb_4_k_cu_de8cea1e_163064cuda3std6ranges3__45__cpo4swapE)
_ZN40_INTERNAL_86235fdb_4_k_cu_de8cea1e_163064cuda3std6ranges3__45__cpo4swapE:
	.zero		1
.L_8:


//--------------------- .nv.constant0._ZN7cutlass13device_kernelINS_4gemm6kernel13GemmUniversalIN4cute5tupleIJiiiiEEENS1_10collective13CollectiveMmaINS1_34MainloopSm90TmaGmmaWarpSpecializedILi14ENS5_IJNS4_1CILi2EEENSA_ILi1EEESC_EEENS1_35KernelTmaWarpSpecializedCooperativeEEENS5_IJNSA_ILi128EEENSA_ILi384EEENSA_ILi16EEEEEENS_6half_tENS5_IJlSC_lEEESK_SL_NS4_8TiledMMAINS4_8MMA_AtomIJNS4_4SM904GMMA26MMA_64x192x16_F32F16F16_SSILNSP_5MajorE0ELSR_0ELNSP_7ScaleInE1ELSS_1EEEEEENS4_6LayoutISD_NS5_IJSC_NSA_ILi0EEESW_EEEEENS5_IJNS4_10UnderscoreESZ_SZ_EEEEENS4_13SM90_TMA_LOADENS4_14ComposedLayoutINS4_7SwizzleILi1ELi4ELi3EEENS4_18smem_ptr_flag_bitsILi16EEENSV_INS5_IJNSA_ILi8EEESI_EEENS5_IJSI_SC_EEEEEEEvNS4_8identityENS4_23SM90_TMA_LOAD_MULTICASTES1C_vS1D_EENS_8epilogue10collective6detail29Sm90TmaWarpSpecializedAdapterINS1H_15DefaultEpilogueISK_SL_SL_NS1G_6thread17LinearCombinationISK_Li1EffLNS1L_9ScaleType4KindE0ELNS_15FloatRoundStyleE2ESK_EENS1_15EpilogueDefaultEEEEEvvEEEEvNT_6ParamsE --------------------------
	.section	.nv.constant0._ZN7cutlass13device_kernelINS_4gemm6kernel13GemmUniversalIN4cute5tupleIJiiiiEEENS1_10collective13CollectiveMmaINS1_34MainloopSm90TmaGmmaWarpSpecializedILi14ENS5_IJNS4_1CILi2EEENSA_ILi1EEESC_EEENS1_35KernelTmaWarpSpecializedCooperativeEEENS5_IJNSA_ILi128EEENSA_ILi384EEENSA_ILi16EEEEEENS_6half_tENS5_IJlSC_lEEESK_SL_NS4_8TiledMMAINS4_8MMA_AtomIJNS4_4SM904GMMA26MMA_64x192x16_F32F16F16_SSILNSP_5MajorE0ELSR_0ELNSP_7ScaleInE1ELSS_1EEEEEENS4_6LayoutISD_NS5_IJSC_NSA_ILi0EEESW_EEEEENS5_IJNS4_10UnderscoreESZ_SZ_EEEEENS4_13SM90_TMA_LOADENS4_14ComposedLayoutINS4_7SwizzleILi1ELi4ELi3EEENS4_18smem_ptr_flag_bitsILi16EEENSV_INS5_IJNSA_ILi8EEESI_EEENS5_IJSI_SC_EEEEEEEvNS4_8identityENS4_23SM90_TMA_LOAD_MULTICASTES1C_vS1D_EENS_8epilogue10collective6detail29Sm90TmaWarpSpecializedAdapterINS1H_15DefaultEpilogueISK_SL_SL_NS1G_6thread17LinearCombinationISK_Li1EffLNS1L_9ScaleType4KindE0ELNS_15FloatRoundStyleE2ESK_EENS1_15EpilogueDefaultEEEEEvvEEEEvNT_6ParamsE,"a",@progbits
	.sectionflags	@""
	.align	4
.nv.constant0._ZN7cutlass13device_kernelINS_4gemm6kernel13GemmUniversalIN4cute5tupleIJiiiiEEENS1_10collective13CollectiveMmaINS1_34MainloopSm90TmaGmmaWarpSpecializedILi14ENS5_IJNS4_1CILi2EEENSA_ILi1EEESC_EEENS1_35KernelTmaWarpSpecializedCooperativeEEENS5_IJNSA_ILi128EEENSA_ILi384EEENSA_ILi16EEEEEENS_6half_tENS5_IJlSC_lEEESK_SL_NS4_8TiledMMAINS4_8MMA_AtomIJNS4_4SM904GMMA26MMA_64x192x16_F32F16F16_SSILNSP_5MajorE0ELSR_0ELNSP_7ScaleInE1ELSS_1EEEEEENS4_6LayoutISD_NS5_IJSC_NSA_ILi0EEESW_EEEEENS5_IJNS4_10UnderscoreESZ_SZ_EEEEENS4_13SM90_TMA_LOADENS4_14ComposedLayoutINS4_7SwizzleILi1ELi4ELi3EEENS4_18smem_ptr_flag_bitsILi16EEENSV_INS5_IJNSA_ILi8EEESI_EEENS5_IJSI_SC_EEEEEEEvNS4_8identityENS4_23SM90_TMA_LOAD_MULTICASTES1C_vS1D_EENS_8epilogue10collective6detail29Sm90TmaWarpSpecializedAdapterINS1H_15DefaultEpilogueISK_SL_SL_NS1G_6thread17LinearCombinationISK_Li1EffLNS1L_9ScaleType4KindE0ELNS_15FloatRoundStyleE2ESK_EENS1_15EpilogueDefaultEEEEEvvEEEEvNT_6ParamsE:
	.zero		1664


//--------------------- SYMBOLS --------------------------

	.type		.nv.reservedSmem.offset0,@object
	.size		.nv.reservedSmem.offset0,0x4
	.type		__assertfail,@function
